	.target	sm_90a

	.elftype	@"ET_EXEC"


//--------------------- .note.nv.tkinfo           --------------------------
	.section	.note.nv.tkinfo,"",@"SHT_NOTE"
	.sectionflags	@"SHF_NOTE_NV_TKINFO"
	.tkinfo
        /*0018*/ 	.word	0x00000002
        /*0030*/ 	.string	""
        /*0030*/ 	.string	"ptxas"
        /*0030*/ 	.string	"Cuda compilation tools, release 13.0, V13.0.88"
        /*0030*/ 	.string	"Build cuda_13.0.r13.0/compiler.36424714_0"
        /*0030*/ 	.string	"-arch sm_90a -m 64 "



//--------------------- .note.nv.cuinfo           --------------------------
	.section	.note.nv.cuinfo,"",@"SHT_NOTE"
	.sectionflags	@"SHF_NOTE_NV_CUINFO"
        /*0018*/ 	.short	0x0002
        /*001a*/ 	.short	0x005a
        /*001c*/ 	.short	0x0082
	.zero		2


//--------------------- .nv.info                  --------------------------
	.section	.nv.info,"",@"SHT_CUDA_INFO"
	.align	4


	//----- nvinfo : EIATTR_REGCOUNT
	.align		4
        /*0000*/ 	.byte	0x04, 0x2f
        /*0002*/ 	.short	(.L_15 - .L_14)
	.align		4
.L_14:
        /*0004*/ 	.word	index@(_ZN7cutlass13device_kernelINS_4gemm6kernel13GemmUniversalIN4cute5tupleIJiiiiEEENS1_10collective13CollectiveMmaINS1_34MainloopSm90TmaGmmaWarpSpecializedILi32ENS5_IJNS4_1CILi1EEESB_SB_EEENS1_35KernelTmaWarpSpecializedCooperativeEEENS5_IJNSA_ILi128EEENSA_ILi96EEENSA_ILi16EEEEEENS_10bfloat16_tENS5_IJlSB_lEEESJ_SK_NS4_8TiledMMAINS4_8MMA_AtomIJNS4_4SM904GMMA27MMA_64x96x16_F32BF16BF16_SSILNSO_5MajorE0ELSQ_0ELNSO_7ScaleInE1ELSR_1EEEEEENS4_6LayoutINS5_IJNSA_ILi2EEESB_SB_EEENS5_IJSB_NSA_ILi0EEESX_EEEEENS5_IJNS4_10UnderscoreES10_S10_EEEEENS4_13SM90_TMA_LOADENS4_14ComposedLayoutINS4_7SwizzleILi1ELi4ELi3EEENS4_18smem_ptr_flag_bitsILi16EEENSU_INS5_IJNSA_ILi8EEESH_EEENS5_IJSH_SB_EEEEEEEvNS4_8identityES13_S1D_vS1E_EENS_8epilogue10collective6detail29Sm90TmaWarpSpecializedAdapterINS1H_15DefaultEpilogueISJ_SK_SK_NS1G_6thread17LinearCombinationISJ_Li1EffLNS1L_9ScaleType4KindE0ELNS_15FloatRoundStyleE2ESJ_EENS1_15EpilogueDefaultEEEEEvvEEEEvNT_6ParamsE)
        /*0008*/ 	.word	0x000000a8


	//----- nvinfo : EIATTR_FRAME_SIZE
	.align		4
.L_15:
        /*000c*/ 	.byte	0x04, 0x11
        /*000e*/ 	.short	(.L_17 - .L_16)
	.align		4
.L_16:
        /*0010*/ 	.word	index@(_ZN7cutlass13device_kernelINS_4gemm6kernel13GemmUniversalIN4cute5tupleIJiiiiEEENS1_10collective13CollectiveMmaINS1_34MainloopSm90TmaGmmaWarpSpecializedILi32ENS5_IJNS4_1CILi1EEESB_SB_EEENS1_35KernelTmaWarpSpecializedCooperativeEEENS5_IJNSA_ILi128EEENSA_ILi96EEENSA_ILi16EEEEEENS_10bfloat16_tENS5_IJlSB_lEEESJ_SK_NS4_8TiledMMAINS4_8MMA_AtomIJNS4_4SM904GMMA27MMA_64x96x16_F32BF16BF16_SSILNSO_5MajorE0ELSQ_0ELNSO_7ScaleInE1ELSR_1EEEEEENS4_6LayoutINS5_IJNSA_ILi2EEESB_SB_EEENS5_IJSB_NSA_ILi0EEESX_EEEEENS5_IJNS4_10UnderscoreES10_S10_EEEEENS4_13SM90_TMA_LOADENS4_14ComposedLayoutINS4_7SwizzleILi1ELi4ELi3EEENS4_18smem_ptr_flag_bitsILi16EEENSU_INS5_IJNSA_ILi8EEESH_EEENS5_IJSH_SB_EEEEEEEvNS4_8identityES13_S1D_vS1E_EENS_8epilogue10collective6detail29Sm90TmaWarpSpecializedAdapterINS1H_15DefaultEpilogueISJ_SK_SK_NS1G_6thread17LinearCombinationISJ_Li1EffLNS1L_9ScaleType4KindE0ELNS_15FloatRoundStyleE2ESJ_EENS1_15EpilogueDefaultEEEEEvvEEEEvNT_6ParamsE)
        /*0014*/ 	.word	0x00000000


	//----- nvinfo : EIATTR_MIN_STACK_SIZE
	.align		4
.L_17:
        /*0018*/ 	.byte	0x04, 0x12
        /*001a*/ 	.short	(.L_19 - .L_18)
	.align		4
.L_18:
        /*001c*/ 	.word	index@(_ZN7cutlass13device_kernelINS_4gemm6kernel13GemmUniversalIN4cute5tupleIJiiiiEEENS1_10collective13CollectiveMmaINS1_34MainloopSm90TmaGmmaWarpSpecializedILi32ENS5_IJNS4_1CILi1EEESB_SB_EEENS1_35KernelTmaWarpSpecializedCooperativeEEENS5_IJNSA_ILi128EEENSA_ILi96EEENSA_ILi16EEEEEENS_10bfloat16_tENS5_IJlSB_lEEESJ_SK_NS4_8TiledMMAINS4_8MMA_AtomIJNS4_4SM904GMMA27MMA_64x96x16_F32BF16BF16_SSILNSO_5MajorE0ELSQ_0ELNSO_7ScaleInE1ELSR_1EEEEEENS4_6LayoutINS5_IJNSA_ILi2EEESB_SB_EEENS5_IJSB_NSA_ILi0EEESX_EEEEENS5_IJNS4_10UnderscoreES10_S10_EEEEENS4_13SM90_TMA_LOADENS4_14ComposedLayoutINS4_7SwizzleILi1ELi4ELi3EEENS4_18smem_ptr_flag_bitsILi16EEENSU_INS5_IJNSA_ILi8EEESH_EEENS5_IJSH_SB_EEEEEEEvNS4_8identityES13_S1D_vS1E_EENS_8epilogue10collective6detail29Sm90TmaWarpSpecializedAdapterINS1H_15DefaultEpilogueISJ_SK_SK_NS1G_6thread17LinearCombinationISJ_Li1EffLNS1L_9ScaleType4KindE0ELNS_15FloatRoundStyleE2ESJ_EENS1_15EpilogueDefaultEEEEEvvEEEEvNT_6ParamsE)
        /*0020*/ 	.word	0x00000000
.L_19:


//--------------------- .nv.compat                --------------------------
	.section	.nv.compat,"",@"SHT_CUDA_COMPAT_INFO"
	.align	4
        /*0000*/ 	.byte	0x02, 0x09, 0x01, 0x00, 0x02, 0x02, 0x04, 0x00, 0x02, 0x05, 0x05, 0x00, 0x03, 0x07, 0x01, 0x01
        /*0010*/ 	.byte	0x02, 0x03, 0x01, 0x00, 0x02, 0x06, 0x01, 0x00, 0x04, 0x0b, 0x08, 0x00, 0x00, 0x00, 0x00, 0x00
        /*0020*/ 	.byte	0x00, 0x00, 0x00, 0x00


//--------------------- .nv.info._ZN7cutlass13device_kernelINS_4gemm6kernel13GemmUniversalIN4cute5tupleIJiiiiEEENS1_10collective13CollectiveMmaINS1_34MainloopSm90TmaGmmaWarpSpecializedILi32ENS5_IJNS4_1CILi1EEESB_SB_EEENS1_35KernelTmaWarpSpecializedCooperativeEEENS5_IJNSA_ILi128EEENSA_ILi96EEENSA_ILi16EEEEEENS_10bfloat16_tENS5_IJlSB_lEEESJ_SK_NS4_8TiledMMAINS4_8MMA_AtomIJNS4_4SM904GMMA27MMA_64x96x16_F32BF16BF16_SSILNSO_5MajorE0ELSQ_0ELNSO_7ScaleInE1ELSR_1EEEEEENS4_6LayoutINS5_IJNSA_ILi2EEESB_SB_EEENS5_IJSB_NSA_ILi0EEESX_EEEEENS5_IJNS4_10UnderscoreES10_S10_EEEEENS4_13SM90_TMA_LOADENS4_14ComposedLayoutINS4_7SwizzleILi1ELi4ELi3EEENS4_18smem_ptr_flag_bitsILi16EEENSU_INS5_IJNSA_ILi8EEESH_EEENS5_IJSH_SB_EEEEEEEvNS4_8identityES13_S1D_vS1E_EENS_8epilogue10collective6detail29Sm90TmaWarpSpecializedAdapterINS1H_15DefaultEpilogueISJ_SK_SK_NS1G_6thread17LinearCombinationISJ_Li1EffLNS1L_9ScaleType4KindE0ELNS_15FloatRoundStyleE2ESJ_EENS1_15EpilogueDefaultEEEEEvvEEEEvNT_6ParamsE --------------------------
	.section	.nv.info._ZN7cutlass13device_kernelINS_4gemm6kernel13GemmUniversalIN4cute5tupleIJiiiiEEENS1_10collective13CollectiveMmaINS1_34MainloopSm90TmaGmmaWarpSpecializedILi32ENS5_IJNS4_1CILi1EEESB_SB_EEENS1_35KernelTmaWarpSpecializedCooperativeEEENS5_IJNSA_ILi128EEENSA_ILi96EEENSA_ILi16EEEEEENS_10bfloat16_tENS5_IJlSB_lEEESJ_SK_NS4_8TiledMMAINS4_8MMA_AtomIJNS4_4SM904GMMA27MMA_64x96x16_F32BF16BF16_SSILNSO_5MajorE0ELSQ_0ELNSO_7ScaleInE1ELSR_1EEEEEENS4_6LayoutINS5_IJNSA_ILi2EEESB_SB_EEENS5_IJSB_NSA_ILi0EEESX_EEEEENS5_IJNS4_10UnderscoreES10_S10_EEEEENS4_13SM90_TMA_LOADENS4_14ComposedLayoutINS4_7SwizzleILi1ELi4ELi3EEENS4_18smem_ptr_flag_bitsILi16EEENSU_INS5_IJNSA_ILi8EEESH_EEENS5_IJSH_SB_EEEEEEEvNS4_8identityES13_S1D_vS1E_EENS_8epilogue10collective6detail29Sm90TmaWarpSpecializedAdapterINS1H_15DefaultEpilogueISJ_SK_SK_NS1G_6thread17LinearCombinationISJ_Li1EffLNS1L_9ScaleType4KindE0ELNS_15FloatRoundStyleE2ESJ_EENS1_15EpilogueDefaultEEEEEvvEEEEvNT_6ParamsE,"",@"SHT_CUDA_INFO"
	.sectionflags	@""
	.align	4


	//----- nvinfo : EIATTR_CUDA_API_VERSION
	.align		4
        /*0000*/ 	.byte	0x04, 0x37
        /*0002*/ 	.short	(.L_21 - .L_20)
.L_20:
        /*0004*/ 	.word	0x00000082


	//----- nvinfo : EIATTR_KPARAM_INFO
	.align		4
.L_21:
        /*0008*/ 	.byte	0x04, 0x17
        /*000a*/ 	.short	(.L_23 - .L_22)
.L_22:
        /*000c*/ 	.word	0x00000000
        /*0010*/ 	.short	0x0000
        /*0012*/ 	.short	0x0070
        /*0014*/ 	.byte	0x00, 0xf0, 0x01, 0x10


	//----- nvinfo : EIATTR_SPARSE_MMA_MASK
	.align		4
.L_23:
        /*0018*/ 	.byte	0x03, 0x50
        /*001a*/ 	.short	0x0000


	//----- nvinfo : EIATTR_MAXREG_COUNT
	.align		4
        /*001c*/ 	.byte	0x03, 0x1b
        /*001e*/ 	.short	0x00a8


	//----- nvinfo : EIATTR_NUM_BARRIERS
	.align		4
        /*0020*/ 	.byte	0x02, 0x4c
        /*0022*/ 	.byte	0x01
	.zero		1


	//----- nvinfo : EIATTR_EXTERNS
	.align		4
        /*0024*/ 	.byte	0x04, 0x0f
        /*0026*/ 	.short	(.L_25 - .L_24)


	//   ....[0]....
	.align		4
.L_24:
        /*0028*/ 	.word	index@(__assertfail)


	//----- nvinfo : EIATTR_MERCURY_ISA_VERSION
	.align		4
.L_25:
        /*002c*/ 	.byte	0x03, 0x5f
        /*002e*/ 	.short	0x0101


	//----- nvinfo : EIATTR_INT_WARP_WIDE_INSTR_OFFSETS
	.align		4
        /*0030*/ 	.byte	0x04, 0x31
        /*0032*/ 	.short	(.L_27 - .L_26)


	//   ....[0]....
.L_26:
        /*0034*/ 	.word	0x00000760


	//   ....[1]....
        /*0038*/ 	.word	0x00000790


	//   ....[2]....
        /*003c*/ 	.word	0x00000870


	//----- nvinfo : EIATTR_COOP_GROUP_MASK_REGIDS
	.align		4
.L_27:
        /*0040*/ 	.byte	0x04, 0x29
        /*0042*/ 	.short	(.L_29 - .L_28)


	//   ....[0]....
.L_28:
        /*0044*/ 	.word	0xffffffff


	//   ....[1]....
        /*0048*/ 	.word	0xffffffff


	//   ....[2]....
        /*004c*/ 	.word	0xffffffff


	//   ....[3]....
        /*0050*/ 	.word	0xffffffff


	//   ....[4]....
        /*0054*/ 	.word	0xffffffff


	//----- nvinfo : EIATTR_COOP_GROUP_INSTR_OFFSETS
	.align		4
.L_29:
        /*0058*/ 	.byte	0x04, 0x28
        /*005a*/ 	.short	(.L_31 - .L_30)


	//   ....[0]....
.L_30:
        /*005c*/ 	.word	0x00000060


	//   ....[1]....
        /*0060*/ 	.word	0x00000070


	//   ....[2]....
        /*0064*/ 	.word	0x00000130


	//   ....[3]....
        /*0068*/ 	.word	0x00000670


	//   ....[4]....
        /*006c*/ 	.word	0x00001320


	//----- nvinfo : EIATTR_REG_RECONFIG
	.align		4
.L_31:
        /*0070*/ 	.byte	0x01, 0x54
	.zero		2


	//----- nvinfo : EIATTR_SYSCALL_OFFSETS
	.align		4
        /*0074*/ 	.byte	0x04, 0x46
        /*0076*/ 	.short	(.L_33 - .L_32)


	//   ....[0]....
.L_32:
        /*0078*/ 	.word	0x000014e0


	//----- nvinfo : EIATTR_MBARRIER_INSTR_OFFSETS
	.align		4
.L_33:
        /*007c*/ 	.byte	0x04, 0x39
        /*007e*/ 	.short	(.L_35 - .L_34)


	//   ....[0]....
.L_34:
        /*0080*/ 	.word	0x00000250
        /*0084*/ 	.word	0x000000ff
        /*0088*/ 	.word	0x00000000
        /*008c*/ 	.short	0x0100
        /*008e*/ 	.byte	0x08
	.zero		1


	//   ....[1]....
        /*0090*/ 	.word	0x00000260
        /*0094*/ 	.word	0x000000ff
        /*0098*/ 	.word	0x00000100
        /*009c*/ 	.short	0x0100
        /*009e*/ 	.byte	0x08
	.zero		1


	//   ....[2]....
        /*00a0*/ 	.word	0x00000270
        /*00a4*/ 	.word	0x000000ff
        /*00a8*/ 	.word	0x00000008
        /*00ac*/ 	.short	0x0100
        /*00ae*/ 	.byte	0x08
	.zero		1


	//   ....[3]....
        /*00b0*/ 	.word	0x00000280
        /*00b4*/ 	.word	0x000000ff
        /*00b8*/ 	.word	0x00000108
        /*00bc*/ 	.short	0x0100
        /*00be*/ 	.byte	0x08
	.zero		1


	//   ....[4]....
        /*00c0*/ 	.word	0x00000290
        /*00c4*/ 	.word	0x000000ff
        /*00c8*/ 	.word	0x00000010
        /*00cc*/ 	.short	0x0100
        /*00ce*/ 	.byte	0x08
	.zero		1


	//   ....[5]....
        /*00d0*/ 	.word	0x000002a0
        /*00d4*/ 	.word	0x000000ff
        /*00d8*/ 	.word	0x00000110
        /*00dc*/ 	.short	0x0100
        /*00de*/ 	.byte	0x08
	.zero		1


	//   ....[6]....
        /*00e0*/ 	.word	0x000002b0
        /*00e4*/ 	.word	0x000000ff
        /*00e8*/ 	.word	0x00000018
        /*00ec*/ 	.short	0x0100
        /*00ee*/ 	.byte	0x08
	.zero		1


	//   ....[7]....
        /*00f0*/ 	.word	0x000002c0
        /*00f4*/ 	.word	0x000000ff
        /*00f8*/ 	.word	0x00000118
        /*00fc*/ 	.short	0x0100
        /*00fe*/ 	.byte	0x08
	.zero		1


	//   ....[8]....
        /*0100*/ 	.word	0x000002d0
        /*0104*/ 	.word	0x000000ff
        /*0108*/ 	.word	0x00000020
        /*010c*/ 	.short	0x0100
        /*010e*/ 	.byte	0x08
	.zero		1


	//   ....[9]....
        /*0110*/ 	.word	0x000002e0
        /*0114*/ 	.word	0x000000ff
        /*0118*/ 	.word	0x00000120
        /*011c*/ 	.short	0x0100
        /*011e*/ 	.byte	0x08
	.zero		1


	//   ....[10]....
        /*0120*/ 	.word	0x000002f0
        /*0124*/ 	.word	0x000000ff
        /*0128*/ 	.word	0x00000028
        /*012c*/ 	.short	0x0100
        /*012e*/ 	.byte	0x08
	.zero		1


	//   ....[11]....
        /*0130*/ 	.word	0x00000300
        /*0134*/ 	.word	0x000000ff
        /*0138*/ 	.word	0x00000128
        /*013c*/ 	.short	0x0100
        /*013e*/ 	.byte	0x08
	.zero		1


	//   ....[12]....
        /*0140*/ 	.word	0x00000310
        /*0144*/ 	.word	0x000000ff
        /*0148*/ 	.word	0x00000030
        /*014c*/ 	.short	0x0100
        /*014e*/ 	.byte	0x08
	.zero		1


	//   ....[13]....
        /*0150*/ 	.word	0x00000320
        /*0154*/ 	.word	0x000000ff
        /*0158*/ 	.word	0x00000130
        /*015c*/ 	.short	0x0100
        /*015e*/ 	.byte	0x08
	.zero		1


	//   ....[14]....
        /*0160*/ 	.word	0x00000330
        /*0164*/ 	.word	0x000000ff
        /*0168*/ 	.word	0x00000038
        /*016c*/ 	.short	0x0100
        /*016e*/ 	.byte	0x08
	.zero		1


	//   ....[15]....
        /*0170*/ 	.word	0x00000340
        /*0174*/ 	.word	0x000000ff
        /*0178*/ 	.word	0x00000138
        /*017c*/ 	.short	0x0100
        /*017e*/ 	.byte	0x08
	.zero		1


	//   ....[16]....
        /*0180*/ 	.word	0x00000350
        /*0184*/ 	.word	0x000000ff
        /*0188*/ 	.word	0x00000040
        /*018c*/ 	.short	0x0100
        /*018e*/ 	.byte	0x08
	.zero		1


	//   ....[17]....
        /*0190*/ 	.word	0x00000360
        /*0194*/ 	.word	0x000000ff
        /*0198*/ 	.word	0x00000140
        /*019c*/ 	.short	0x0100
        /*019e*/ 	.byte	0x08
	.zero		1


	//   ....[18]....
        /*01a0*/ 	.word	0x00000370
        /*01a4*/ 	.word	0x000000ff
        /*01a8*/ 	.word	0x00000048
        /*01ac*/ 	.short	0x0100
        /*01ae*/ 	.byte	0x08
	.zero		1


	//   ....[19]....
        /*01b0*/ 	.word	0x00000380
        /*01b4*/ 	.word	0x000000ff
        /*01b8*/ 	.word	0x00000148
        /*01bc*/ 	.short	0x0100
        /*01be*/ 	.byte	0x08
	.zero		1


	//   ....[20]....
        /*01c0*/ 	.word	0x00000390
        /*01c4*/ 	.word	0x000000ff
        /*01c8*/ 	.word	0x00000050
        /*01cc*/ 	.short	0x0100
        /*01ce*/ 	.byte	0x08
	.zero		1


	//   ....[21]....
        /*01d0*/ 	.word	0x000003a0
        /*01d4*/ 	.word	0x000000ff
        /*01d8*/ 	.word	0x00000150
        /*01dc*/ 	.short	0x0100
        /*01de*/ 	.byte	0x08
	.zero		1


	//   ....[22]....
        /*01e0*/ 	.word	0x000003b0
        /*01e4*/ 	.word	0x000000ff
        /*01e8*/ 	.word	0x00000058
        /*01ec*/ 	.short	0x0100
        /*01ee*/ 	.byte	0x08
	.zero		1


	//   ....[23]....
        /*01f0*/ 	.word	0x000003c0
        /*01f4*/ 	.word	0x000000ff
        /*01f8*/ 	.word	0x00000158
        /*01fc*/ 	.short	0x0100
        /*01fe*/ 	.byte	0x08
	.zero		1


	//   ....[24]....
        /*0200*/ 	.word	0x000003d0
        /*0204*/ 	.word	0x000000ff
        /*0208*/ 	.word	0x00000060
        /*020c*/ 	.short	0x0100
        /*020e*/ 	.byte	0x08
	.zero		1


	//   ....[25]....
        /*0210*/ 	.word	0x000003e0
        /*0214*/ 	.word	0x000000ff
        /*0218*/ 	.word	0x00000160
        /*021c*/ 	.short	0x0100
        /*021e*/ 	.byte	0x08
	.zero		1


	//   ....[26]....
        /*0220*/ 	.word	0x000003f0
        /*0224*/ 	.word	0x000000ff
        /*0228*/ 	.word	0x00000068
        /*022c*/ 	.short	0x0100
        /*022e*/ 	.byte	0x08
	.zero		1


	//   ....[27]....
        /*0230*/ 	.word	0x00000400
        /*0234*/ 	.word	0x000000ff
        /*0238*/ 	.word	0x00000168
        /*023c*/ 	.short	0x0100
        /*023e*/ 	.byte	0x08
	.zero		1


	//   ....[28]....
        /*0240*/ 	.word	0x00000410
        /*0244*/ 	.word	0x000000ff
        /*0248*/ 	.word	0x00000070
        /*024c*/ 	.short	0x0100
        /*024e*/ 	.byte	0x08
	.zero		1


	//   ....[29]....
        /*0250*/ 	.word	0x00000420
        /*0254*/ 	.word	0x000000ff
        /*0258*/ 	.word	0x00000170
        /*025c*/ 	.short	0x0100
        /*025e*/ 	.byte	0x08
	.zero		1


	//   ....[30]....
        /*0260*/ 	.word	0x00000430
        /*0264*/ 	.word	0x000000ff
        /*0268*/ 	.word	0x00000078
        /*026c*/ 	.short	0x0100
        /*026e*/ 	.byte	0x08
	.zero		1


	//   ....[31]....
        /*0270*/ 	.word	0x00000440
        /*0274*/ 	.word	0x000000ff
        /*0278*/ 	.word	0x00000178
        /*027c*/ 	.short	0x0100
        /*027e*/ 	.byte	0x08
	.zero		1


	//   ....[32]....
        /*0280*/ 	.word	0x00000450
        /*0284*/ 	.word	0x000000ff
        /*0288*/ 	.word	0x00000080
        /*028c*/ 	.short	0x0100
        /*028e*/ 	.byte	0x08
	.zero		1


	//   ....[33]....
        /*0290*/ 	.word	0x00000460
        /*0294*/ 	.word	0x000000ff
        /*0298*/ 	.word	0x00000180
        /*029c*/ 	.short	0x0100
        /*029e*/ 	.byte	0x08
	.zero		1


	//   ....[34]....
        /*02a0*/ 	.word	0x00000470
        /*02a4*/ 	.word	0x000000ff
        /*02a8*/ 	.word	0x00000088
        /*02ac*/ 	.short	0x0100
        /*02ae*/ 	.byte	0x08
	.zero		1


	//   ....[35]....
        /*02b0*/ 	.word	0x00000480
        /*02b4*/ 	.word	0x000000ff
        /*02b8*/ 	.word	0x00000188
        /*02bc*/ 	.short	0x0100
        /*02be*/ 	.byte	0x08
	.zero		1


	//   ....[36]....
        /*02c0*/ 	.word	0x00000490
        /*02c4*/ 	.word	0x000000ff
        /*02c8*/ 	.word	0x00000090
        /*02cc*/ 	.short	0x0100
        /*02ce*/ 	.byte	0x08
	.zero		1


	//   ....[37]....
        /*02d0*/ 	.word	0x000004a0
        /*02d4*/ 	.word	0x000000ff
        /*02d8*/ 	.word	0x00000190
        /*02dc*/ 	.short	0x0100
        /*02de*/ 	.byte	0x08
	.zero		1


	//   ....[38]....
        /*02e0*/ 	.word	0x000004b0
        /*02e4*/ 	.word	0x000000ff
        /*02e8*/ 	.word	0x00000098
        /*02ec*/ 	.short	0x0100
        /*02ee*/ 	.byte	0x08
	.zero		1


	//   ....[39]....
        /*02f0*/ 	.word	0x000004c0
        /*02f4*/ 	.word	0x000000ff
        /*02f8*/ 	.word	0x00000198
        /*02fc*/ 	.short	0x0100
        /*02fe*/ 	.byte	0x08
	.zero		1


	//   ....[40]....
        /*0300*/ 	.word	0x000004d0
        /*0304*/ 	.word	0x000000ff
        /*0308*/ 	.word	0x000000a0
        /*030c*/ 	.short	0x0100
        /*030e*/ 	.byte	0x08
	.zero		1


	//   ....[41]....
        /*0310*/ 	.word	0x000004e0
        /*0314*/ 	.word	0x000000ff
        /*0318*/ 	.word	0x000001a0
        /*031c*/ 	.short	0x0100
        /*031e*/ 	.byte	0x08
	.zero		1


	//   ....[42]....
        /*0320*/ 	.word	0x000004f0
        /*0324*/ 	.word	0x000000ff
        /*0328*/ 	.word	0x000000a8
        /*032c*/ 	.short	0x0100
        /*032e*/ 	.byte	0x08
	.zero		1


	//   ....[43]....
        /*0330*/ 	.word	0x00000500
        /*0334*/ 	.word	0x000000ff
        /*0338*/ 	.word	0x000001a8
        /*033c*/ 	.short	0x0100
        /*033e*/ 	.byte	0x08
	.zero		1


	//   ....[44]....
        /*0340*/ 	.word	0x00000510
        /*0344*/ 	.word	0x000000ff
        /*0348*/ 	.word	0x000000b0
        /*034c*/ 	.short	0x0100
        /*034e*/ 	.byte	0x08
	.zero		1


	//   ....[45]....
        /*0350*/ 	.word	0x00000520
        /*0354*/ 	.word	0x000000ff
        /*0358*/ 	.word	0x000001b0
        /*035c*/ 	.short	0x0100
        /*035e*/ 	.byte	0x08
	.zero		1


	//   ....[46]....
        /*0360*/ 	.word	0x00000530
        /*0364*/ 	.word	0x000000ff
        /*0368*/ 	.word	0x000000b8
        /*036c*/ 	.short	0x0100
        /*036e*/ 	.byte	0x08
	.zero		1


	//   ....[47]....
        /*0370*/ 	.word	0x00000540
        /*0374*/ 	.word	0x000000ff
        /*0378*/ 	.word	0x000001b8
        /*037c*/ 	.short	0x0100
        /*037e*/ 	.byte	0x08
	.zero		1


	//   ....[48]....
        /*0380*/ 	.word	0x00000550
        /*0384*/ 	.word	0x000000ff
        /*0388*/ 	.word	0x000000c0
        /*038c*/ 	.short	0x0100
        /*038e*/ 	.byte	0x08
	.zero		1


	//   ....[49]....
        /*0390*/ 	.word	0x00000560
        /*0394*/ 	.word	0x000000ff
        /*0398*/ 	.word	0x000001c0
        /*039c*/ 	.short	0x0100
        /*039e*/ 	.byte	0x08
	.zero		1


	//   ....[50]....
        /*03a0*/ 	.word	0x00000570
        /*03a4*/ 	.word	0x000000ff
        /*03a8*/ 	.word	0x000000c8
        /*03ac*/ 	.short	0x0100
        /*03ae*/ 	.byte	0x08
	.zero		1


	//   ....[51]....
        /*03b0*/ 	.word	0x00000580
        /*03b4*/ 	.word	0x000000ff
        /*03b8*/ 	.word	0x000001c8
        /*03bc*/ 	.short	0x0100
        /*03be*/ 	.byte	0x08
	.zero		1


	//   ....[52]....
        /*03c0*/ 	.word	0x00000590
        /*03c4*/ 	.word	0x000000ff
        /*03c8*/ 	.word	0x000000d0
        /*03cc*/ 	.short	0x0100
        /*03ce*/ 	.byte	0x08
	.zero		1


	//   ....[53]....
        /*03d0*/ 	.word	0x000005a0
        /*03d4*/ 	.word	0x000000ff
        /*03d8*/ 	.word	0x000001d0
        /*03dc*/ 	.short	0x0100
        /*03de*/ 	.byte	0x08
	.zero		1


	//   ....[54]....
        /*03e0*/ 	.word	0x000005b0
        /*03e4*/ 	.word	0x000000ff
        /*03e8*/ 	.word	0x000000d8
        /*03ec*/ 	.short	0x0100
        /*03ee*/ 	.byte	0x08
	.zero		1


	//   ....[55]....
        /*03f0*/ 	.word	0x000005c0
        /*03f4*/ 	.word	0x000000ff
        /*03f8*/ 	.word	0x000001d8
        /*03fc*/ 	.short	0x0100
        /*03fe*/ 	.byte	0x08
	.zero		1


	//   ....[56]....
        /*0400*/ 	.word	0x000005d0
        /*0404*/ 	.word	0x000000ff
        /*0408*/ 	.word	0x000000e0
        /*040c*/ 	.short	0x0100
        /*040e*/ 	.byte	0x08
	.zero		1


	//   ....[57]....
        /*0410*/ 	.word	0x000005e0
        /*0414*/ 	.word	0x000000ff
        /*0418*/ 	.word	0x000001e0
        /*041c*/ 	.short	0x0100
        /*041e*/ 	.byte	0x08
	.zero		1


	//   ....[58]....
        /*0420*/ 	.word	0x000005f0
        /*0424*/ 	.word	0x000000ff
        /*0428*/ 	.word	0x000000e8
        /*042c*/ 	.short	0x0100
        /*042e*/ 	.byte	0x08
	.zero		1


	//   ....[59]....
        /*0430*/ 	.word	0x00000600
        /*0434*/ 	.word	0x000000ff
        /*0438*/ 	.word	0x000001e8
        /*043c*/ 	.short	0x0100
        /*043e*/ 	.byte	0x08
	.zero		1


	//   ....[60]....
        /*0440*/ 	.word	0x00000610
        /*0444*/ 	.word	0x000000ff
        /*0448*/ 	.word	0x000000f0
        /*044c*/ 	.short	0x0100
        /*044e*/ 	.byte	0x08
	.zero		1


	//   ....[61]....
        /*0450*/ 	.word	0x00000620
        /*0454*/ 	.word	0x000000ff
        /*0458*/ 	.word	0x000001f0
        /*045c*/ 	.short	0x0100
        /*045e*/ 	.byte	0x08
	.zero		1


	//   ....[62]....
        /*0460*/ 	.word	0x00000630
        /*0464*/ 	.word	0x000000ff
        /*0468*/ 	.word	0x000000f8
        /*046c*/ 	.short	0x0100
        /*046e*/ 	.byte	0x08
	.zero		1


	//   ....[63]....
        /*0470*/ 	.word	0x00000640
        /*0474*/ 	.word	0x000000ff
        /*0478*/ 	.word	0x000001f8
        /*047c*/ 	.short	0x0100
        /*047e*/ 	.byte	0x08
	.zero		1


	//   ....[64]....
        /*0480*/ 	.word	0x000008e0
        /*0484*/ 	.word	0x000000ff
        /*0488*/ 	.word	0x00000210
        /*048c*/ 	.short	0x0100
        /*048e*/ 	.byte	0x06
	.zero		1


	//   ....[65]....
        /*0490*/ 	.word	0x00000940
        /*0494*/ 	.word	0x000000ff
        /*0498*/ 	.word	0x00000218
        /*049c*/ 	.short	0x0100
        /*049e*/ 	.byte	0x06
	.zero		1


	//   ....[66]....
        /*04a0*/ 	.word	0x00001560
        /*04a4*/ 	.word	0x00000003
        /*04a8*/ 	.word	0x00000000
        /*04ac*/ 	.short	0x010a
        /*04ae*/ 	.byte	0x3f
	.zero		1


	//   ....[67]....
        /*04b0*/ 	.word	0x000015a0
        /*04b4*/ 	.word	0x00000003
        /*04b8*/ 	.word	0x00000000
        /*04bc*/ 	.short	0x010a
        /*04be*/ 	.byte	0x3f
	.zero		1


	//   ....[68]....
        /*04c0*/ 	.word	0x000017d0
        /*04c4*/ 	.word	0x000000ff
        /*04c8*/ 	.word	0x00000000
        /*04cc*/ 	.short	0x010a
        /*04ce*/ 	.byte	0x04
	.zero		1


	//   ....[69]....
        /*04d0*/ 	.word	0x00001810
        /*04d4*/ 	.word	0x000000ff
        /*04d8*/ 	.word	0x00000000
        /*04dc*/ 	.short	0x010a
        /*04de*/ 	.byte	0x04
	.zero		1


	//   ....[70]....
        /*04e0*/ 	.word	0x00001900
        /*04e4*/ 	.word	0x000000ff
        /*04e8*/ 	.word	0x00000000
        /*04ec*/ 	.short	0x0101
        /*04ee*/ 	.byte	0x04
	.zero		1


	//   ....[71]....
        /*04f0*/ 	.word	0x00001ae0
        /*04f4*/ 	.word	0x000000ff
        /*04f8*/ 	.word	0x00000000
        /*04fc*/ 	.short	0x0101
        /*04fe*/ 	.byte	0x04
	.zero		1


	//   ....[72]....
        /*0500*/ 	.word	0x00005f80
        /*0504*/ 	.word	0x0000000c
        /*0508*/ 	.word	0x00000100
        /*050c*/ 	.short	0x010a
        /*050e*/ 	.byte	0x3f
	.zero		1


	//   ....[73]....
        /*0510*/ 	.word	0x00006340
        /*0514*/ 	.word	0x00000005
        /*0518*/ 	.word	0x00000218
        /*051c*/ 	.short	0x0101
        /*051e*/ 	.byte	0x3f
	.zero		1


	//   ....[74]....
        /*0520*/ 	.word	0x00006a40
        /*0524*/ 	.word	0x00000007
        /*0528*/ 	.word	0x00000000
        /*052c*/ 	.short	0x010a
        /*052e*/ 	.byte	0x3f
	.zero		1


	//   ....[75]....
        /*0530*/ 	.word	0x00006ac0
        /*0534*/ 	.word	0x00000006
        /*0538*/ 	.word	0x00000000
        /*053c*/ 	.short	0x010a
        /*053e*/ 	.byte	0x3f
	.zero		1


	//   ....[76]....
        /*0540*/ 	.word	0x00006b50
        /*0544*/ 	.word	0x00000007
        /*0548*/ 	.word	0x00000000
        /*054c*/ 	.short	0x010a
        /*054e*/ 	.byte	0x3f
	.zero		1


	//   ....[77]....
        /*0550*/ 	.word	0x00006be0
        /*0554*/ 	.word	0x00000006
        /*0558*/ 	.word	0x00000000
        /*055c*/ 	.short	0x010a
        /*055e*/ 	.byte	0x3f
	.zero		1


	//   ....[78]....
        /*0560*/ 	.word	0x00006c70
        /*0564*/ 	.word	0x00000007
        /*0568*/ 	.word	0x00000000
        /*056c*/ 	.short	0x010a
        /*056e*/ 	.byte	0x3f
	.zero		1


	//   ....[79]....
        /*0570*/ 	.word	0x00006d00
        /*0574*/ 	.word	0x00000006
        /*0578*/ 	.word	0x00000000
        /*057c*/ 	.short	0x010a
        /*057e*/ 	.byte	0x3f
	.zero		1


	//   ....[80]....
        /*0580*/ 	.word	0x00006d90
        /*0584*/ 	.word	0x00000007
        /*0588*/ 	.word	0x00000000
        /*058c*/ 	.short	0x010a
        /*058e*/ 	.byte	0x3f
	.zero		1


	//   ....[81]....
        /*0590*/ 	.word	0x00006e20
        /*0594*/ 	.word	0x00000006
        /*0598*/ 	.word	0x00000000
        /*059c*/ 	.short	0x010a
        /*059e*/ 	.byte	0x3f
	.zero		1


	//   ....[82]....
        /*05a0*/ 	.word	0x00006eb0
        /*05a4*/ 	.word	0x00000007
        /*05a8*/ 	.word	0x00000000
        /*05ac*/ 	.short	0x010a
        /*05ae*/ 	.byte	0x3f
	.zero		1


	//   ....[83]....
        /*05b0*/ 	.word	0x00006f40
        /*05b4*/ 	.word	0x00000006
        /*05b8*/ 	.word	0x00000000
        /*05bc*/ 	.short	0x010a
        /*05be*/ 	.byte	0x3f
	.zero		1


	//   ....[84]....
        /*05c0*/ 	.word	0x00006fd0
        /*05c4*/ 	.word	0x00000007
        /*05c8*/ 	.word	0x00000000
        /*05cc*/ 	.short	0x010a
        /*05ce*/ 	.byte	0x3f
	.zero		1


	//   ....[85]....
        /*05d0*/ 	.word	0x00007060
        /*05d4*/ 	.word	0x00000006
        /*05d8*/ 	.word	0x00000000
        /*05dc*/ 	.short	0x010a
        /*05de*/ 	.byte	0x3f
	.zero		1


	//   ....[86]....
        /*05e0*/ 	.word	0x000070f0
        /*05e4*/ 	.word	0x00000007
        /*05e8*/ 	.word	0x00000000
        /*05ec*/ 	.short	0x010a
        /*05ee*/ 	.byte	0x3f
	.zero		1


	//   ....[87]....
        /*05f0*/ 	.word	0x00007180
        /*05f4*/ 	.word	0x00000006
        /*05f8*/ 	.word	0x00000000
        /*05fc*/ 	.short	0x010a
        /*05fe*/ 	.byte	0x3f
	.zero		1


	//   ....[88]....
        /*0600*/ 	.word	0x00007210
        /*0604*/ 	.word	0x00000007
        /*0608*/ 	.word	0x00000000
        /*060c*/ 	.short	0x010a
        /*060e*/ 	.byte	0x3f
	.zero		1


	//   ....[89]....
        /*0610*/ 	.word	0x000072a0
        /*0614*/ 	.word	0x00000006
        /*0618*/ 	.word	0x00000000
        /*061c*/ 	.short	0x010a
        /*061e*/ 	.byte	0x3f
	.zero		1


	//   ....[90]....
        /*0620*/ 	.word	0x00007330
        /*0624*/ 	.word	0x00000007
        /*0628*/ 	.word	0x00000000
        /*062c*/ 	.short	0x010a
        /*062e*/ 	.byte	0x3f
	.zero		1


	//   ....[91]....
        /*0630*/ 	.word	0x000073c0
        /*0634*/ 	.word	0x00000006
        /*0638*/ 	.word	0x00000000
        /*063c*/ 	.short	0x010a
        /*063e*/ 	.byte	0x3f
	.zero		1


	//   ....[92]....
        /*0640*/ 	.word	0x00007450
        /*0644*/ 	.word	0x00000007
        /*0648*/ 	.word	0x00000000
        /*064c*/ 	.short	0x010a
        /*064e*/ 	.byte	0x3f
	.zero		1


	//   ....[93]....
        /*0650*/ 	.word	0x000074e0
        /*0654*/ 	.word	0x00000006
        /*0658*/ 	.word	0x00000000
        /*065c*/ 	.short	0x010a
        /*065e*/ 	.byte	0x3f
	.zero		1


	//   ....[94]....
        /*0660*/ 	.word	0x00007570
        /*0664*/ 	.word	0x00000007
        /*0668*/ 	.word	0x00000000
        /*066c*/ 	.short	0x010a
        /*066e*/ 	.byte	0x3f
	.zero		1


	//   ....[95]....
        /*0670*/ 	.word	0x00007600
        /*0674*/ 	.word	0x00000006
        /*0678*/ 	.word	0x00000000
        /*067c*/ 	.short	0x010a
        /*067e*/ 	.byte	0x3f
	.zero		1


	//   ....[96]....
        /*0680*/ 	.word	0x00007690
        /*0684*/ 	.word	0x00000007
        /*0688*/ 	.word	0x00000000
        /*068c*/ 	.short	0x010a
        /*068e*/ 	.byte	0x3f
	.zero		1


	//   ....[97]....
        /*0690*/ 	.word	0x00007720
        /*0694*/ 	.word	0x00000006
        /*0698*/ 	.word	0x00000000
        /*069c*/ 	.short	0x010a
        /*069e*/ 	.byte	0x3f
	.zero		1


	//   ....[98]....
        /*06a0*/ 	.word	0x000077b0
        /*06a4*/ 	.word	0x00000007
        /*06a8*/ 	.word	0x00000000
        /*06ac*/ 	.short	0x010a
        /*06ae*/ 	.byte	0x3f
	.zero		1


	//   ....[99]....
        /*06b0*/ 	.word	0x00007840
        /*06b4*/ 	.word	0x00000006
        /*06b8*/ 	.word	0x00000000
        /*06bc*/ 	.short	0x010a
        /*06be*/ 	.byte	0x3f
	.zero		1


	//   ....[100]....
        /*06c0*/ 	.word	0x000078d0
        /*06c4*/ 	.word	0x00000007
        /*06c8*/ 	.word	0x00000000
        /*06cc*/ 	.short	0x010a
        /*06ce*/ 	.byte	0x3f
	.zero		1


	//   ....[101]....
        /*06d0*/ 	.word	0x00007960
        /*06d4*/ 	.word	0x00000006
        /*06d8*/ 	.word	0x00000000
        /*06dc*/ 	.short	0x010a
        /*06de*/ 	.byte	0x3f
	.zero		1


	//   ....[102]....
        /*06e0*/ 	.word	0x000079f0
        /*06e4*/ 	.word	0x00000007
        /*06e8*/ 	.word	0x00000000
        /*06ec*/ 	.short	0x010a
        /*06ee*/ 	.byte	0x3f
	.zero		1


	//   ....[103]....
        /*06f0*/ 	.word	0x00007a80
        /*06f4*/ 	.word	0x00000006
        /*06f8*/ 	.word	0x00000000
        /*06fc*/ 	.short	0x010a
        /*06fe*/ 	.byte	0x3f
	.zero		1


	//   ....[104]....
        /*0700*/ 	.word	0x00007b10
        /*0704*/ 	.word	0x00000007
        /*0708*/ 	.word	0x00000000
        /*070c*/ 	.short	0x010a
        /*070e*/ 	.byte	0x3f
	.zero		1


	//   ....[105]....
        /*0710*/ 	.word	0x00007ba0
        /*0714*/ 	.word	0x00000005
        /*0718*/ 	.word	0x00000000
        /*071c*/ 	.short	0x010a
        /*071e*/ 	.byte	0x3f
	.zero		1


	//   ....[106]....
        /*0720*/ 	.word	0x00007c00
        /*0724*/ 	.word	0x00000003
        /*0728*/ 	.word	0x00000000
        /*072c*/ 	.short	0x010a
        /*072e*/ 	.byte	0x3f
	.zero		1


	//   ....[107]....
        /*0730*/ 	.word	0x00007c60
        /*0734*/ 	.word	0x00000004
        /*0738*/ 	.word	0x00000000
        /*073c*/ 	.short	0x010a
        /*073e*/ 	.byte	0x3f
	.zero		1


	//   ....[108]....
        /*0740*/ 	.word	0x00007d30
        /*0744*/ 	.word	0x0000000c
        /*0748*/ 	.word	0x00000100
        /*074c*/ 	.short	0x010a
        /*074e*/ 	.byte	0x3f
	.zero		1


	//   ....[109]....
        /*0750*/ 	.word	0x00007e00
        /*0754*/ 	.word	0x00000007
        /*0758*/ 	.word	0x00000000
        /*075c*/ 	.short	0x010a
        /*075e*/ 	.byte	0x3f
	.zero		1


	//   ....[110]....
        /*0760*/ 	.word	0x00007e50
        /*0764*/ 	.word	0x00000006
        /*0768*/ 	.word	0x00000000
        /*076c*/ 	.short	0x010a
        /*076e*/ 	.byte	0x3f
	.zero		1


	//   ....[111]....
        /*0770*/ 	.word	0x00007ea0
        /*0774*/ 	.word	0x00000007
        /*0778*/ 	.word	0x00000000
        /*077c*/ 	.short	0x010a
        /*077e*/ 	.byte	0x3f
	.zero		1


	//   ....[112]....
        /*0780*/ 	.word	0x00007ef0
        /*0784*/ 	.word	0x00000006
        /*0788*/ 	.word	0x00000000
        /*078c*/ 	.short	0x010a
        /*078e*/ 	.byte	0x3f
	.zero		1


	//   ....[113]....
        /*0790*/ 	.word	0x00007f40
        /*0794*/ 	.word	0x00000007
        /*0798*/ 	.word	0x00000000
        /*079c*/ 	.short	0x010a
        /*079e*/ 	.byte	0x3f
	.zero		1


	//   ....[114]....
        /*07a0*/ 	.word	0x00007f90
        /*07a4*/ 	.word	0x00000006
        /*07a8*/ 	.word	0x00000000
        /*07ac*/ 	.short	0x010a
        /*07ae*/ 	.byte	0x3f
	.zero		1


	//   ....[115]....
        /*07b0*/ 	.word	0x00007fe0
        /*07b4*/ 	.word	0x00000007
        /*07b8*/ 	.word	0x00000000
        /*07bc*/ 	.short	0x010a
        /*07be*/ 	.byte	0x3f
	.zero		1


	//   ....[116]....
        /*07c0*/ 	.word	0x00008030
        /*07c4*/ 	.word	0x00000006
        /*07c8*/ 	.word	0x00000000
        /*07cc*/ 	.short	0x010a
        /*07ce*/ 	.byte	0x3f
	.zero		1


	//   ....[117]....
        /*07d0*/ 	.word	0x00008080
        /*07d4*/ 	.word	0x00000007
        /*07d8*/ 	.word	0x00000000
        /*07dc*/ 	.short	0x010a
        /*07de*/ 	.byte	0x3f
	.zero		1


	//   ....[118]....
        /*07e0*/ 	.word	0x000080d0
        /*07e4*/ 	.word	0x00000006
        /*07e8*/ 	.word	0x00000000
        /*07ec*/ 	.short	0x010a
        /*07ee*/ 	.byte	0x3f
	.zero		1


	//   ....[119]....
        /*07f0*/ 	.word	0x00008120
        /*07f4*/ 	.word	0x00000007
        /*07f8*/ 	.word	0x00000000
        /*07fc*/ 	.short	0x010a
        /*07fe*/ 	.byte	0x3f
	.zero		1


	//   ....[120]....
        /*0800*/ 	.word	0x00008170
        /*0804*/ 	.word	0x00000006
        /*0808*/ 	.word	0x00000000
        /*080c*/ 	.short	0x010a
        /*080e*/ 	.byte	0x3f
	.zero		1


	//   ....[121]....
        /*0810*/ 	.word	0x000081c0
        /*0814*/ 	.word	0x00000007
        /*0818*/ 	.word	0x00000000
        /*081c*/ 	.short	0x010a
        /*081e*/ 	.byte	0x3f
	.zero		1


	//   ....[122]....
        /*0820*/ 	.word	0x00008210
        /*0824*/ 	.word	0x00000006
        /*0828*/ 	.word	0x00000000
        /*082c*/ 	.short	0x010a
        /*082e*/ 	.byte	0x3f
	.zero		1


	//   ....[123]....
        /*0830*/ 	.word	0x00008260
        /*0834*/ 	.word	0x00000007
        /*0838*/ 	.word	0x00000000
        /*083c*/ 	.short	0x010a
        /*083e*/ 	.byte	0x3f
	.zero		1


	//   ....[124]....
        /*0840*/ 	.word	0x000082b0
        /*0844*/ 	.word	0x00000006
        /*0848*/ 	.word	0x00000000
        /*084c*/ 	.short	0x010a
        /*084e*/ 	.byte	0x3f
	.zero		1


	//   ....[125]....
        /*0850*/ 	.word	0x00008300
        /*0854*/ 	.word	0x00000007
        /*0858*/ 	.word	0x00000000
        /*085c*/ 	.short	0x010a
        /*085e*/ 	.byte	0x3f
	.zero		1


	//   ....[126]....
        /*0860*/ 	.word	0x00008350
        /*0864*/ 	.word	0x00000006
        /*0868*/ 	.word	0x00000000
        /*086c*/ 	.short	0x010a
        /*086e*/ 	.byte	0x3f
	.zero		1


	//   ....[127]....
        /*0870*/ 	.word	0x000083a0
        /*0874*/ 	.word	0x00000007
        /*0878*/ 	.word	0x00000000
        /*087c*/ 	.short	0x010a
        /*087e*/ 	.byte	0x3f
	.zero		1


	//   ....[128]....
        /*0880*/ 	.word	0x000083f0
        /*0884*/ 	.word	0x00000006
        /*0888*/ 	.word	0x00000000
        /*088c*/ 	.short	0x010a
        /*088e*/ 	.byte	0x3f
	.zero		1


	//   ....[129]....
        /*0890*/ 	.word	0x00008440
        /*0894*/ 	.word	0x00000007
        /*0898*/ 	.word	0x00000000
        /*089c*/ 	.short	0x010a
        /*089e*/ 	.byte	0x3f
	.zero		1


	//   ....[130]....
        /*08a0*/ 	.word	0x00008490
        /*08a4*/ 	.word	0x00000006
        /*08a8*/ 	.word	0x00000000
        /*08ac*/ 	.short	0x010a
        /*08ae*/ 	.byte	0x3f
	.zero		1


	//   ....[131]....
        /*08b0*/ 	.word	0x000084e0
        /*08b4*/ 	.word	0x00000007
        /*08b8*/ 	.word	0x00000000
        /*08bc*/ 	.short	0x010a
        /*08be*/ 	.byte	0x3f
	.zero		1


	//   ....[132]....
        /*08c0*/ 	.word	0x00008530
        /*08c4*/ 	.word	0x00000006
        /*08c8*/ 	.word	0x00000000
        /*08cc*/ 	.short	0x010a
        /*08ce*/ 	.byte	0x3f
	.zero		1


	//   ....[133]....
        /*08d0*/ 	.word	0x00008580
        /*08d4*/ 	.word	0x00000007
        /*08d8*/ 	.word	0x00000000
        /*08dc*/ 	.short	0x010a
        /*08de*/ 	.byte	0x3f
	.zero		1


	//   ....[134]....
        /*08e0*/ 	.word	0x000085d0
        /*08e4*/ 	.word	0x00000006
        /*08e8*/ 	.word	0x00000000
        /*08ec*/ 	.short	0x010a
        /*08ee*/ 	.byte	0x3f
	.zero		1


	//   ....[135]....
        /*08f0*/ 	.word	0x00008620
        /*08f4*/ 	.word	0x00000007
        /*08f8*/ 	.word	0x00000000
        /*08fc*/ 	.short	0x010a
        /*08fe*/ 	.byte	0x3f
	.zero		1


	//   ....[136]....
        /*0900*/ 	.word	0x00008670
        /*0904*/ 	.word	0x00000006
        /*0908*/ 	.word	0x00000000
        /*090c*/ 	.short	0x010a
        /*090e*/ 	.byte	0x3f
	.zero		1


	//   ....[137]....
        /*0910*/ 	.word	0x000086c0
        /*0914*/ 	.word	0x00000007
        /*0918*/ 	.word	0x00000000
        /*091c*/ 	.short	0x010a
        /*091e*/ 	.byte	0x3f
	.zero		1


	//   ....[138]....
        /*0920*/ 	.word	0x00008710
        /*0924*/ 	.word	0x00000006
        /*0928*/ 	.word	0x00000000
        /*092c*/ 	.short	0x010a
        /*092e*/ 	.byte	0x3f
	.zero		1


	//   ....[139]....
        /*0930*/ 	.word	0x00008760
        /*0934*/ 	.word	0x00000007
        /*0938*/ 	.word	0x00000000
        /*093c*/ 	.short	0x010a
        /*093e*/ 	.byte	0x3f
	.zero		1


	//----- nvinfo : EIATTR_NUM_MBARRIERS
	.align		4
.L_35:
        /*0940*/ 	.byte	0x03, 0x38
        /*0942*/ 	.short	0x0042


	//----- nvinfo : EIATTR_EXIT_INSTR_OFFSETS
	.align		4
        /*0944*/ 	.byte	0x04, 0x1c
        /*0946*/ 	.short	(.L_37 - .L_36)


	//   ....[0]....
.L_36:
        /*0948*/ 	.word	0x00000990


	//   ....[1]....
        /*094c*/ 	.word	0x00001250


	//   ....[2]....
        /*0950*/ 	.word	0x000055f0


	//   ....[3]....
        /*0954*/ 	.word	0x00005c20


	//   ....[4]....
        /*0958*/ 	.word	0x00007bf0


	//----- nvinfo : EIATTR_MAX_THREADS
	.align		4
.L_37:
        /*095c*/ 	.byte	0x04, 0x05
        /*095e*/ 	.short	(.L_39 - .L_38)
.L_38:
        /*0960*/ 	.word	0x00000180
        /*0964*/ 	.word	0x00000001
        /*0968*/ 	.word	0x00000001


	//----- nvinfo : EIATTR_CRS_STACK_SIZE
	.align		4
.L_39:
        /*096c*/ 	.byte	0x04, 0x1e
        /*096e*/ 	.short	(.L_41 - .L_40)
.L_40:
        /*0970*/ 	.word	0x00000000


	//----- nvinfo : EIATTR_CBANK_PARAM_SIZE
	.align		4
.L_41:
        /*0974*/ 	.byte	0x03, 0x19
        /*0976*/ 	.short	0x0470


	//----- nvinfo : EIATTR_PARAM_CBANK
	.align		4
        /*0978*/ 	.byte	0x04, 0x0a
        /*097a*/ 	.short	(.L_43 - .L_42)
	.align		4
.L_42:
        /*097c*/ 	.word	index@(.nv.constant0._ZN7cutlass13device_kernelINS_4gemm6kernel13GemmUniversalIN4cute5tupleIJiiiiEEENS1_10collective13CollectiveMmaINS1_34MainloopSm90TmaGmmaWarpSpecializedILi32ENS5_IJNS4_1CILi1EEESB_SB_EEENS1_35KernelTmaWarpSpecializedCooperativeEEENS5_IJNSA_ILi128EEENSA_ILi96EEENSA_ILi16EEEEEENS_10bfloat16_tENS5_IJlSB_lEEESJ_SK_NS4_8TiledMMAINS4_8MMA_AtomIJNS4_4SM904GMMA27MMA_64x96x16_F32BF16BF16_SSILNSO_5MajorE0ELSQ_0ELNSO_7ScaleInE1ELSR_1EEEEEENS4_6LayoutINS5_IJNSA_ILi2EEESB_SB_EEENS5_IJSB_NSA_ILi0EEESX_EEEEENS5_IJNS4_10UnderscoreES10_S10_EEEEENS4_13SM90_TMA_LOADENS4_14ComposedLayoutINS4_7SwizzleILi1ELi4ELi3EEENS4_18smem_ptr_flag_bitsILi16EEENSU_INS5_IJNSA_ILi8EEESH_EEENS5_IJSH_SB_EEEEEEEvNS4_8identityES13_S1D_vS1E_EENS_8epilogue10collective6detail29Sm90TmaWarpSpecializedAdapterINS1H_15DefaultEpilogueISJ_SK_SK_NS1G_6thread17LinearCombinationISJ_Li1EffLNS1L_9ScaleType4KindE0ELNS_15FloatRoundStyleE2ESJ_EENS1_15EpilogueDefaultEEEEEvvEEEEvNT_6ParamsE)
        /*0980*/ 	.short	0x0210
        /*0982*/ 	.short	0x0470


	//----- nvinfo : EIATTR_SW_WAR
	.align		4
.L_43:
        /*0984*/ 	.byte	0x04, 0x36
        /*0986*/ 	.short	(.L_45 - .L_44)
.L_44:
        /*0988*/ 	.word	0x00000008
.L_45:


//--------------------- .nv.callgraph             --------------------------
	.section	.nv.callgraph,"",@"SHT_CUDA_CALLGRAPH"
	.align	4
	.sectionentsize	8
	.align		4
        /*0000*/ 	.word	0x00000000
	.align		4
        /*0004*/ 	.word	0xffffffff
	.align		4
        /*0008*/ 	.word	index@(_ZN7cutlass13device_kernelINS_4gemm6kernel13GemmUniversalIN4cute5tupleIJiiiiEEENS1_10collective13CollectiveMmaINS1_34MainloopSm90TmaGmmaWarpSpecializedILi32ENS5_IJNS4_1CILi1EEESB_SB_EEENS1_35KernelTmaWarpSpecializedCooperativeEEENS5_IJNSA_ILi128EEENSA_ILi96EEENSA_ILi16EEEEEENS_10bfloat16_tENS5_IJlSB_lEEESJ_SK_NS4_8TiledMMAINS4_8MMA_AtomIJNS4_4SM904GMMA27MMA_64x96x16_F32BF16BF16_SSILNSO_5MajorE0ELSQ_0ELNSO_7ScaleInE1ELSR_1EEEEEENS4_6LayoutINS5_IJNSA_ILi2EEESB_SB_EEENS5_IJSB_NSA_ILi0EEESX_EEEEENS5_IJNS4_10UnderscoreES10_S10_EEEEENS4_13SM90_TMA_LOADENS4_14ComposedLayoutINS4_7SwizzleILi1ELi4ELi3EEENS4_18smem_ptr_flag_bitsILi16EEENSU_INS5_IJNSA_ILi8EEESH_EEENS5_IJSH_SB_EEEEEEEvNS4_8identityES13_S1D_vS1E_EENS_8epilogue10collective6detail29Sm90TmaWarpSpecializedAdapterINS1H_15DefaultEpilogueISJ_SK_SK_NS1G_6thread17LinearCombinationISJ_Li1EffLNS1L_9ScaleType4KindE0ELNS_15FloatRoundStyleE2ESJ_EENS1_15EpilogueDefaultEEEEEvvEEEEvNT_6ParamsE)
	.align		4
        /*000c*/ 	.word	index@(__assertfail)
	.align		4
        /*0010*/ 	.word	0x00000000
	.align		4
        /*0014*/ 	.word	0xfffffffe
	.align		4
        /*0018*/ 	.word	0x00000000
	.align		4
        /*001c*/ 	.word	0xfffffffd
	.align		4
        /*0020*/ 	.word	0x00000000
	.align		4
        /*0024*/ 	.word	0xfffffffc


//--------------------- .nv.constant4             --------------------------
	.section	.nv.constant4,"a",@progbits
	.align	8
	.align		8
.nv.constant4:
        /*0000*/ 	.dword	__assertfail
	.align		8
        /*0008*/ 	.dword	__unnamed_1
	.align		8
        /*0010*/ 	.dword	_ZN40_INTERNAL_08cc4112_4_k_cu_baa3f387_135064cuda3std3__45__cpo5beginE
	.align		8
        /*0018*/ 	.dword	_ZN40_INTERNAL_08cc4112_4_k_cu_baa3f387_135064cuda3std3__45__cpo3endE
	.align		8
        /*0020*/ 	.dword	_ZN40_INTERNAL_08cc4112_4_k_cu_baa3f387_135064cuda3std3__45__cpo6cbeginE
	.align		8
        /*0028*/ 	.dword	_ZN40_INTERNAL_08cc4112_4_k_cu_baa3f387_135064cuda3std3__45__cpo4cendE
	.align		8
        /*0030*/ 	.dword	_ZN40_INTERNAL_08cc4112_4_k_cu_baa3f387_135064cuda3std3__442_GLOBAL__N__08cc4112_4_k_cu_baa3f387_135066ignoreE
	.align		8
        /*0038*/ 	.dword	_ZN40_INTERNAL_08cc4112_4_k_cu_baa3f387_135064cuda3std3__419piecewise_constructE
	.align		8
        /*0040*/ 	.dword	_ZN40_INTERNAL_08cc4112_4_k_cu_baa3f387_135064cuda3std3__48in_placeE
	.align		8
        /*0048*/ 	.dword	_ZN40_INTERNAL_08cc4112_4_k_cu_baa3f387_135064cuda3std6ranges3__45__cpo4swapE
	.align		8
        /*0050*/ 	.dword	_ZN40_INTERNAL_08cc4112_4_k_cu_baa3f387_135064cuda3std6ranges3__45__cpo9iter_moveE
	.align		8
        /*0058*/ 	.dword	_ZN40_INTERNAL_08cc4112_4_k_cu_baa3f387_135064cute7productE
	.align		8
        /*0060*/ 	.dword	_ZN40_INTERNAL_08cc4112_4_k_cu_baa3f387_135064cute1_E
	.align		8
        /*0068*/ 	.dword	$str$22
	.align		8
        /*0070*/ 	.dword	$str$23


//--------------------- .text._ZN7cutlass13device_kernelINS_4gemm6kernel13GemmUniversalIN4cute5tupleIJiiiiEEENS1_10collective13CollectiveMmaINS1_34MainloopSm90TmaGmmaWarpSpecializedILi32ENS5_IJNS4_1CILi1EEESB_SB_EEENS1_35KernelTmaWarpSpecializedCooperativeEEENS5_IJNSA_ILi128EEENSA_ILi96EEENSA_ILi16EEEEEENS_10bfloat16_tENS5_IJlSB_lEEESJ_SK_NS4_8TiledMMAINS4_8MMA_AtomIJNS4_4SM904GMMA27MMA_64x96x16_F32BF16BF16_SSILNSO_5MajorE0ELSQ_0ELNSO_7ScaleInE1ELSR_1EEEEEENS4_6LayoutINS5_IJNSA_ILi2EEESB_SB_EEENS5_IJSB_NSA_ILi0EEESX_EEEEENS5_IJNS4_10UnderscoreES10_S10_EEEEENS4_13SM90_TMA_LOADENS4_14ComposedLayoutINS4_7SwizzleILi1ELi4ELi3EEENS4_18smem_ptr_flag_bitsILi16EEENSU_INS5_IJNSA_ILi8EEESH_EEENS5_IJSH_SB_EEEEEEEvNS4_8identityES13_S1D_vS1E_EENS_8epilogue10collective6detail29Sm90TmaWarpSpecializedAdapterINS1H_15DefaultEpilogueISJ_SK_SK_NS1G_6thread17LinearCombinationISJ_Li1EffLNS1L_9ScaleType4KindE0ELNS_15FloatRoundStyleE2ESJ_EENS1_15EpilogueDefaultEEEEEvvEEEEvNT_6ParamsE --------------------------
	.section	.text._ZN7cutlass13device_kernelINS_4gemm6kernel13GemmUniversalIN4cute5tupleIJiiiiEEENS1_10collective13CollectiveMmaINS1_34MainloopSm90TmaGmmaWarpSpecializedILi32ENS5_IJNS4_1CILi1EEESB_SB_EEENS1_35KernelTmaWarpSpecializedCooperativeEEENS5_IJNSA_ILi128EEENSA_ILi96EEENSA_ILi16EEEEEENS_10bfloat16_tENS5_IJlSB_lEEESJ_SK_NS4_8TiledMMAINS4_8MMA_AtomIJNS4_4SM904GMMA27MMA_64x96x16_F32BF16BF16_SSILNSO_5MajorE0ELSQ_0ELNSO_7ScaleInE1ELSR_1EEEEEENS4_6LayoutINS5_IJNSA_ILi2EEESB_SB_EEENS5_IJSB_NSA_ILi0EEESX_EEEEENS5_IJNS4_10UnderscoreES10_S10_EEEEENS4_13SM90_TMA_LOADENS4_14ComposedLayoutINS4_7SwizzleILi1ELi4ELi3EEENS4_18smem_ptr_flag_bitsILi16EEENSU_INS5_IJNSA_ILi8EEESH_EEENS5_IJSH_SB_EEEEEEEvNS4_8identityES13_S1D_vS1E_EENS_8epilogue10collective6detail29Sm90TmaWarpSpecializedAdapterINS1H_15DefaultEpilogueISJ_SK_SK_NS1G_6thread17LinearCombinationISJ_Li1EffLNS1L_9ScaleType4KindE0ELNS_15FloatRoundStyleE2ESJ_EENS1_15EpilogueDefaultEEEEEvvEEEEvNT_6ParamsE,"ax",@progbits
	.align	128
.text._ZN7cutlass13device_kernelINS_4gemm6kernel13GemmUniversalIN4cute5tupleIJiiiiEEENS1_10collective13CollectiveMmaINS1_34MainloopSm90TmaGmmaWarpSpecializedILi32ENS5_IJNS4_1CILi1EEESB_SB_EEENS1_35KernelTmaWarpSpecializedCooperativeEEENS5_IJNSA_ILi128EEENSA_ILi96EEENSA_ILi16EEEEEENS_10bfloat16_tENS5_IJlSB_lEEESJ_SK_NS4_8TiledMMAINS4_8MMA_AtomIJNS4_4SM904GMMA27MMA_64x96x16_F32BF16BF16_SSILNSO_5MajorE0ELSQ_0ELNSO_7ScaleInE1ELSR_1EEEEEENS4_6LayoutINS5_IJNSA_ILi2EEESB_SB_EEENS5_IJSB_NSA_ILi0EEESX_EEEEENS5_IJNS4_10UnderscoreES10_S10_EEEEENS4_13SM90_TMA_LOADENS4_14ComposedLayoutINS4_7SwizzleILi1ELi4ELi3EEENS4_18smem_ptr_flag_bitsILi16EEENSU_INS5_IJNSA_ILi8EEESH_EEENS5_IJSH_SB_EEEEEEEvNS4_8identityES13_S1D_vS1E_EENS_8epilogue10collective6detail29Sm90TmaWarpSpecializedAdapterINS1H_15DefaultEpilogueISJ_SK_SK_NS1G_6thread17LinearCombinationISJ_Li1EffLNS1L_9ScaleType4KindE0ELNS_15FloatRoundStyleE2ESJ_EENS1_15EpilogueDefaultEEEEEvvEEEEvNT_6ParamsE:
        .type           _ZN7cutlass13device_kernelINS_4gemm6kernel13GemmUniversalIN4cute5tupleIJiiiiEEENS1_10collective13CollectiveMmaINS1_34MainloopSm90TmaGmmaWarpSpecializedILi32ENS5_IJNS4_1CILi1EEESB_SB_EEENS1_35KernelTmaWarpSpecializedCooperativeEEENS5_IJNSA_ILi128EEENSA_ILi96EEENSA_ILi16EEEEEENS_10bfloat16_tENS5_IJlSB_lEEESJ_SK_NS4_8TiledMMAINS4_8MMA_AtomIJNS4_4SM904GMMA27MMA_64x96x16_F32BF16BF16_SSILNSO_5MajorE0ELSQ_0ELNSO_7ScaleInE1ELSR_1EEEEEENS4_6LayoutINS5_IJNSA_ILi2EEESB_SB_EEENS5_IJSB_NSA_ILi0EEESX_EEEEENS5_IJNS4_10UnderscoreES10_S10_EEEEENS4_13SM90_TMA_LOADENS4_14ComposedLayoutINS4_7SwizzleILi1ELi4ELi3EEENS4_18smem_ptr_flag_bitsILi16EEENSU_INS5_IJNSA_ILi8EEESH_EEENS5_IJSH_SB_EEEEEEEvNS4_8identityES13_S1D_vS1E_EENS_8epilogue10collective6detail29Sm90TmaWarpSpecializedAdapterINS1H_15DefaultEpilogueISJ_SK_SK_NS1G_6thread17LinearCombinationISJ_Li1EffLNS1L_9ScaleType4KindE0ELNS_15FloatRoundStyleE2ESJ_EENS1_15EpilogueDefaultEEEEEvvEEEEvNT_6ParamsE,@function
        .size           _ZN7cutlass13device_kernelINS_4gemm6kernel13GemmUniversalIN4cute5tupleIJiiiiEEENS1_10collective13CollectiveMmaINS1_34MainloopSm90TmaGmmaWarpSpecializedILi32ENS5_IJNS4_1CILi1EEESB_SB_EEENS1_35KernelTmaWarpSpecializedCooperativeEEENS5_IJNSA_ILi128EEENSA_ILi96EEENSA_ILi16EEEEEENS_10bfloat16_tENS5_IJlSB_lEEESJ_SK_NS4_8TiledMMAINS4_8MMA_AtomIJNS4_4SM904GMMA27MMA_64x96x16_F32BF16BF16_SSILNSO_5MajorE0ELSQ_0ELNSO_7ScaleInE1ELSR_1EEEEEENS4_6LayoutINS5_IJNSA_ILi2EEESB_SB_EEENS5_IJSB_NSA_ILi0EEESX_EEEEENS5_IJNS4_10UnderscoreES10_S10_EEEEENS4_13SM90_TMA_LOADENS4_14ComposedLayoutINS4_7SwizzleILi1ELi4ELi3EEENS4_18smem_ptr_flag_bitsILi16EEENSU_INS5_IJNSA_ILi8EEESH_EEENS5_IJSH_SB_EEEEEEEvNS4_8identityES13_S1D_vS1E_EENS_8epilogue10collective6detail29Sm90TmaWarpSpecializedAdapterINS1H_15DefaultEpilogueISJ_SK_SK_NS1G_6thread17LinearCombinationISJ_Li1EffLNS1L_9ScaleType4KindE0ELNS_15FloatRoundStyleE2ESJ_EENS1_15EpilogueDefaultEEEEEvvEEEEvNT_6ParamsE,(.L_x_219 - _ZN7cutlass13device_kernelINS_4gemm6kernel13GemmUniversalIN4cute5tupleIJiiiiEEENS1_10collective13CollectiveMmaINS1_34MainloopSm90TmaGmmaWarpSpecializedILi32ENS5_IJNS4_1CILi1EEESB_SB_EEENS1_35KernelTmaWarpSpecializedCooperativeEEENS5_IJNSA_ILi128EEENSA_ILi96EEENSA_ILi16EEEEEENS_10bfloat16_tENS5_IJlSB_lEEESJ_SK_NS4_8TiledMMAINS4_8MMA_AtomIJNS4_4SM904GMMA27MMA_64x96x16_F32BF16BF16_SSILNSO_5MajorE0ELSQ_0ELNSO_7ScaleInE1ELSR_1EEEEEENS4_6LayoutINS5_IJNSA_ILi2EEESB_SB_EEENS5_IJSB_NSA_ILi0EEESX_EEEEENS5_IJNS4_10UnderscoreES10_S10_EEEEENS4_13SM90_TMA_LOADENS4_14ComposedLayoutINS4_7SwizzleILi1ELi4ELi3EEENS4_18smem_ptr_flag_bitsILi16EEENSU_INS5_IJNSA_ILi8EEESH_EEENS5_IJSH_SB_EEEEEEEvNS4_8identityES13_S1D_vS1E_EENS_8epilogue10collective6detail29Sm90TmaWarpSpecializedAdapterINS1H_15DefaultEpilogueISJ_SK_SK_NS1G_6thread17LinearCombinationISJ_Li1EffLNS1L_9ScaleType4KindE0ELNS_15FloatRoundStyleE2ESJ_EENS1_15EpilogueDefaultEEEEEvvEEEEvNT_6ParamsE)
        .other          _ZN7cutlass13device_kernelINS_4gemm6kernel13GemmUniversalIN4cute5tupleIJiiiiEEENS1_10collective13CollectiveMmaINS1_34MainloopSm90TmaGmmaWarpSpecializedILi32ENS5_IJNS4_1CILi1EEESB_SB_EEENS1_35KernelTmaWarpSpecializedCooperativeEEENS5_IJNSA_ILi128EEENSA_ILi96EEENSA_ILi16EEEEEENS_10bfloat16_tENS5_IJlSB_lEEESJ_SK_NS4_8TiledMMAINS4_8MMA_AtomIJNS4_4SM904GMMA27MMA_64x96x16_F32BF16BF16_SSILNSO_5MajorE0ELSQ_0ELNSO_7ScaleInE1ELSR_1EEEEEENS4_6LayoutINS5_IJNSA_ILi2EEESB_SB_EEENS5_IJSB_NSA_ILi0EEESX_EEEEENS5_IJNS4_10UnderscoreES10_S10_EEEEENS4_13SM90_TMA_LOADENS4_14ComposedLayoutINS4_7SwizzleILi1ELi4ELi3EEENS4_18smem_ptr_flag_bitsILi16EEENSU_INS5_IJNSA_ILi8EEESH_EEENS5_IJSH_SB_EEEEEEEvNS4_8identityES13_S1D_vS1E_EENS_8epilogue10collective6detail29Sm90TmaWarpSpecializedAdapterINS1H_15DefaultEpilogueISJ_SK_SK_NS1G_6thread17LinearCombinationISJ_Li1EffLNS1L_9ScaleType4KindE0ELNS_15FloatRoundStyleE2ESJ_EENS1_15EpilogueDefaultEEEEEvvEEEEvNT_6ParamsE,@"STO_CUDA_ENTRY STV_DEFAULT"
_ZN7cutlass13device_kernelINS_4gemm6kernel13GemmUniversalIN4cute5tupleIJiiiiEEENS1_10collective13CollectiveMmaINS1_34MainloopSm90TmaGmmaWarpSpecializedILi32ENS5_IJNS4_1CILi1EEESB_SB_EEENS1_35KernelTmaWarpSpecializedCooperativeEEENS5_IJNSA_ILi128EEENSA_ILi96EEENSA_ILi16EEEEEENS_10bfloat16_tENS5_IJlSB_lEEESJ_SK_NS4_8TiledMMAINS4_8MMA_AtomIJNS4_4SM904GMMA27MMA_64x96x16_F32BF16BF16_SSILNSO_5MajorE0ELSQ_0ELNSO_7ScaleInE1ELSR_1EEEEEENS4_6LayoutINS5_IJNSA_ILi2EEESB_SB_EEENS5_IJSB_NSA_ILi0EEESX_EEEEENS5_IJNS4_10UnderscoreES10_S10_EEEEENS4_13SM90_TMA_LOADENS4_14ComposedLayoutINS4_7SwizzleILi1ELi4ELi3EEENS4_18smem_ptr_flag_bitsILi16EEENSU_INS5_IJNSA_ILi8EEESH_EEENS5_IJSH_SB_EEEEEEEvNS4_8identityES13_S1D_vS1E_EENS_8epilogue10collective6detail29Sm90TmaWarpSpecializedAdapterINS1H_15DefaultEpilogueISJ_SK_SK_NS1G_6thread17LinearCombinationISJ_Li1EffLNS1L_9ScaleType4KindE0ELNS_15FloatRoundStyleE2ESJ_EENS1_15EpilogueDefaultEEEEEvvEEEEvNT_6ParamsE:
[----:B------:R-:W0:Y:S01]  /*0000*/  LDC R1, c[0x0][0x28] ;  /* 0x00000a00ff017b82 */ /* 0x000e220000000800 */
[----:B------:R-:W1:Y:S01]  /*0010*/  S2R R18, SR_TID.X ;  /* 0x0000000000127919 */ /* 0x000e620000002100 */
[----:B------:R-:W-:Y:S01]  /*0020*/  ELECT P0, URZ, PT ;  /* 0x00000000003f782f */ /* 0x000fe20003800000 */
[----:B------:R-:W-:Y:S01]  /*0030*/  BSSY B0, `(.L_x_0) ;  /* 0x000000f000007945 */ /* 0x000fe20003800000 */
[--C-:B-1----:R-:W-:Y:S02]  /*0040*/  SHF.R.U32.HI R0, RZ, 0x5, R18.reuse ;  /* 0x00000005ff007819 */ /* 0x102fe40000011612 */
[----:B------:R-:W-:-:S03]  /*0050*/  SHF.R.U32.HI R22, RZ, 0x7, R18 ;  /* 0x00000007ff167819 */ /* 0x000fc60000011612 */
[----:B------:R-:W1:Y:S04]  /*0060*/  SHFL.IDX PT, R5, R0, RZ, 0x1f ;  /* 0x00001fff00057589 */ /* 0x000e6800000e0000 */
[----:B------:R2:W3:Y:S01]  /*0070*/  SHFL.IDX PT, R8, R22, RZ, 0x1f ;  /* 0x00001fff16087589 */ /* 0x0004e200000e0000 */
[----:B-1----:R-:W-:-:S13]  /*0080*/  ISETP.NE.OR P0, PT, R5, RZ, !P0 ;  /* 0x000000ff0500720c */ /* 0x002fda0004705670 */
[----:B0-23--:R-:W-:Y:S05]  /*0090*/  @P0 BRA `(.L_x_1) ;  /* 0x0000000000200947 */ /* 0x00dfea0003800000 */
[----:B------:R-:W-:Y:S02]  /*00a0*/  ULDC.64 UR4, c[0x0][0x198] ;  /* 0x0000660000047ab9 */ /* 0x000fe40000000a00 */
[----:B------:R-:W-:Y:S02]  /*00b0*/  UIADD3 UR6, UP0, UR4, 0xf0, URZ ;  /* 0x000000f004067890 */ /* 0x000fe4000ff1e03f */
[----:B------:R-:W-:Y:S02]  /*00c0*/  UIADD3 UR4, UP1, UR4, 0x1f0, URZ ;  /* 0x000001f004047890 */ /* 0x000fe4000ff3e03f */
[----:B------:R-:W-:Y:S02]  /*00d0*/  UIADD3.X UR7, URZ, UR5, URZ, UP0, !UPT ;  /* 0x000000053f077290 */ /* 0x000fe400087fe43f */
[----:B------:R-:W-:-:S07]  /*00e0*/  UIADD3.X UR5, URZ, UR5, URZ, UP1, !UPT ;  /* 0x000000053f057290 */ /* 0x000fce0008ffe43f */
[----:B------:R0:W-:Y:S02]  /*00f0*/  UTMACCTL.PF [UR6] ;  /* 0x00000000060079b9 */ /* 0x0001e40008040000 */
[----:B------:R0:W-:Y:S02]  /*0100*/  UTMACCTL.PF [UR4] ;  /* 0x00000000040079b9 */ /* 0x0001e40008040000 */
[----:B0-----:R-:W-:Y:S01]  /*0110*/  NOP ;  /* 0x0000000000007918 */ /* 0x001fe20000000000 */
.L_x_1:
[----:B------:R-:W-:Y:S05]  /*0120*/  BSYNC B0 ;  /* 0x0000000000007941 */ /* 0x000fea0003800000 */
.L_x_0:
[----:B------:R-:W0:Y:S02]  /*0130*/  SHFL.IDX PT, R2, R0, RZ, 0x1f ;  /* 0x00001fff00027589 */ /* 0x000e2400000e0000 */
[----:B0-----:R-:W-:-:S13]  /*0140*/  ISETP.NE.AND P0, PT, R2, RZ, PT ;  /* 0x000000ff0200720c */ /* 0x001fda0003f05270 */
[----:B------:R-:W-:Y:S05]  /*0150*/  @P0 BRA `(.L_x_2) ;  /* 0x0000000400440947 */ /* 0x000fea0003800000 */
[----:B------:R-:W-:Y:S01]  /*0160*/  ELECT P0, URZ, PT ;  /* 0x00000000003f782f */ /* 0x000fe20003800000 */
[----:B------:R-:W-:-:S12]  /*0170*/  BSSY B0, `(.L_x_2) ;  /* 0x000004f000007945 */ /* 0x000fd80003800000 */
[----:B------:R-:W-:Y:S05]  /*0180*/  @!P0 BRA `(.L_x_3) ;  /* 0x0000000400348947 */ /* 0x000fea0003800000 */
[----:B------:R-:W0:Y:S01]  /*0190*/  S2UR UR8, SR_CgaCtaId ;  /* 0x00000000000879c3 */ /* 0x000e220000008800 */
[----:B------:R-:W-:Y:S01]  /*01a0*/  UMOV UR4, 0x400 ;  /* 0x0000040000047882 */ /* 0x000fe20000000000 */
[----:B------:R-:W-:Y:S01]  /*01b0*/  UMOV UR5, 0x1 ;  /* 0x0000000100057882 */ /* 0x000fe20000000000 */
[----:B------:R-:W-:Y:S02]  /*01c0*/  UMOV UR6, 0x100 ;  /* 0x0000010000067882 */ /* 0x000fe40000000000 */
[----:B------:R-:W-:-:S04]  /*01d0*/  UIADD3 UR6, -UR6, 0x100000, URZ ;  /* 0x0010000006067890 */ /* 0x000fc8000fffe13f */
[----:B------:R-:W-:Y:S02]  /*01e0*/  USHF.L.U32 UR7, UR6, 0xb, URZ ;  /* 0x0000000b06077899 */ /* 0x000fe4000800063f */
[----:B------:R-:W-:Y:S02]  /*01f0*/  USHF.L.U32 UR6, UR6, 0x1, URZ ;  /* 0x0000000106067899 */ /* 0x000fe4000800063f */
[----:B0-----:R-:W-:Y:S02]  /*0200*/  ULEA UR8, UR8, UR4, 0x18 ;  /* 0x0000000408087291 */ /* 0x001fe4000f8ec03f */
[----:B------:R-:W-:-:S04]  /*0210*/  UIADD3 UR4, -UR5, 0x100000, URZ ;  /* 0x0010000005047890 */ /* 0x000fc8000fffe13f */
[----:B------:R-:W-:Y:S02]  /*0220*/  USHF.L.U32 UR5, UR4, 0xb, URZ ;  /* 0x0000000b04057899 */ /* 0x000fe4000800063f */
[----:B------:R-:W-:Y:S01]  /*0230*/  USHF.L.U32 UR4, UR4, 0x1, URZ ;  /* 0x0000000104047899 */ /* 0x000fe2000800063f */
[----:B------:R-:W0:Y:S11]  /*0240*/  FENCE.VIEW.ASYNC.S ;  /* 0x00000000000073c6 */ /* 0x000e360000000000 */
[----:B0-----:R0:W1:Y:S01]  /*0250*/  SYNCS.EXCH.64 URZ, [UR8], UR4 ;  /* 0x00000004083f75b2 */ /* 0x0010620008000100 */
[----:B------:R0:W2:Y:S01]  /*0260*/  SYNCS.EXCH.64 URZ, [UR8+0x100], UR6 ;  /* 0x00010006083f75b2 */ /* 0x0000a20008000100 */
[----:B------:R0:W3:Y:S01]  /*0270*/  SYNCS.EXCH.64 URZ, [UR8+0x8], UR4 ;  /* 0x00000804083f75b2 */ /* 0x0000e20008000100 */
[----:B------:R0:W4:Y:S01]  /*0280*/  SYNCS.EXCH.64 URZ, [UR8+0x108], UR6 ;  /* 0x00010806083f75b2 */ /* 0x0001220008000100 */
[----:B------:R0:W0:Y:S01]  /*0290*/  SYNCS.EXCH.64 URZ, [UR8+0x10], UR4 ;  /* 0x00001004083f75b2 */ /* 0x0000220008000100 */
        /* <DEDUP_REMOVED lines=59> */
[----:B-1234-:R-:W-:Y:S01]  /*0650*/  NOP ;  /* 0x0000000000007918 */ /* 0x01efe20000000000 */
.L_x_3:
[----:B0-----:R-:W-:Y:S05]  /*0660*/  BSYNC B0 ;  /* 0x0000000000007941 */ /* 0x001fea0003800000 */
.L_x_2:
[----:B------:R-:W0:Y:S01]  /*0670*/  SHFL.IDX PT, R0, R0, RZ, 0x1f ;  /* 0x00001fff00007589 */ /* 0x000e2200000e0000 */
[----:B------:R-:W-:Y:S01]  /*0680*/  ELECT P0, URZ, PT ;  /* 0x00000000003f782f */ /* 0x000fe20003800000 */
[----:B------:R-:W1:Y:S01]  /*0690*/  LDC R2, c[0x0][0x65c] ;  /* 0x00019700ff027b82 */ /* 0x000e620000000800 */
[----:B------:R-:W-:Y:S01]  /*06a0*/  SHF.R.S32.HI R6, RZ, 0x1f, R5 ;  /* 0x0000001fff067819 */ /* 0x000fe20000011405 */
[----:B------:R-:W2:Y:S01]  /*06b0*/  S2R R3, SR_CTAID.Y ;  /* 0x0000000000037919 */ /* 0x000ea20000002600 */
[----:B------:R-:W-:Y:S01]  /*06c0*/  UMOV UR4, 0x20 ;  /* 0x0000002000047882 */ /* 0x000fe20000000000 */
[----:B------:R-:W-:Y:S01]  /*06d0*/  ISETP.NE.AND P2, PT, R8, RZ, PT ;  /* 0x000000ff0800720c */ /* 0x000fe20003f45270 */
[----:B------:R-:W-:Y:S01]  /*06e0*/  NOP ;  /* 0x0000000000007918 */ /* 0x000fe20000000000 */
[----:B------:R-:W3:Y:S01]  /*06f0*/  S2R R4, SR_CTAID.X ;  /* 0x0000000000047919 */ /* 0x000ee20000002500 */
[----:B------:R-:W-:Y:S01]  /*0700*/  LEA.HI R6, R6, R5, RZ, 0x2 ;  /* 0x0000000506067211 */ /* 0x000fe200078f10ff */
[----:B------:R-:W-:Y:S01]  /*0710*/  NOP ;  /* 0x0000000000007918 */ /* 0x000fe20000000000 */
[----:B0-----:R-:W-:-:S02]  /*0720*/  ISETP.NE.OR P0, PT, R0, RZ, !P0 ;  /* 0x000000ff0000720c */ /* 0x001fc40004705670 */
[----:B-1----:R-:W-:-:S04]  /*0730*/  ISETP.NE.AND P3, PT, R2, 0x1, PT ;  /* 0x000000010200780c */ /* 0x002fc80003f65270 */
[----:B------:R-:W-:Y:S02]  /*0740*/  P2R R0, PR, RZ, 0x8 ;  /* 0x00000008ff007803 */ /* 0x000fe40000000000 */
[----:B------:R-:W-:-:S05]  /*0750*/  LOP3.LUT R0, R6, 0xfffffffc, RZ, 0xc0, !PT ;  /* 0xfffffffc06007812 */ /* 0x000fca00078ec0ff */
[----:B------:R-:W-:Y:S01]  /*0760*/  VOTEU.ALL UP0, P0 ;  /* 0x00000000003f7886 */ /* 0x000fe20000000000 */
[----:B------:R-:W-:Y:S01]  /*0770*/  IMAD.IADD R0, R5, 0x1, -R0 ;  /* 0x0000000105007824 */ /* 0x000fe200078e0a00 */
[----:B------:R-:W3:Y:S01]  /*0780*/  @P3 LDC R17, c[0x0][0x10] ;  /* 0x00000400ff113b82 */ /* 0x000ee20000000800 */
[----:B------:R-:W-:Y:S01]  /*0790*/  VOTEU.ALL UP1, P0 ;  /* 0x00000000003f7886 */ /* 0x000fe20000020000 */
[----:B--2---:R-:W-:Y:S01]  /*07a0*/  @P3 IMAD.MOV.U32 R6, RZ, RZ, R3 ;  /* 0x000000ffff063224 */ /* 0x004fe200078e0003 */
[----:B------:R-:W-:Y:S01]  /*07b0*/  @!UP0 UMOV UR6, 0x400 ;  /* 0x0000040000068882 */ /* 0x000fe20000000000 */
[----:B------:R-:W-:-:S04]  /*07c0*/  @!UP0 UIADD3 UR4, -UR4, 0x100000, URZ ;  /* 0x0010000004048890 */ /* 0x000fc8000fffe13f */
[----:B------:R-:W-:Y:S02]  /*07d0*/  @!UP0 USHF.L.U32 UR5, UR4, 0xb, URZ ;  /* 0x0000000b04058899 */ /* 0x000fe4000800063f */
[----:B------:R-:W-:Y:S01]  /*07e0*/  @!UP0 USHF.L.U32 UR4, UR4, 0x1, URZ ;  /* 0x0000000104048899 */ /* 0x000fe2000800063f */
[----:B------:R-:W-:Y:S02]  /*07f0*/  @P3 IMAD.MOV.U32 R7, RZ, RZ, RZ ;  /* 0x000000ffff073224 */ /* 0x000fe400078e00ff */
[----:B------:R-:W-:Y:S01]  /*0800*/  IMAD.MOV.U32 R5, RZ, RZ, RZ ;  /* 0x000000ffff057224 */ /* 0x000fe200078e00ff */
[----:B------:R-:W0:Y:S01]  /*0810*/  @!UP0 S2UR UR7, SR_CgaCtaId ;  /* 0x00000000000789c3 */ /* 0x000e220000008800 */
[----:B------:R-:W-:-:S07]  /*0820*/  @P3 IMAD.MOV.U32 R11, RZ, RZ, RZ ;  /* 0x000000ffff0b3224 */ /* 0x000fce00078e00ff */
[----:B------:R-:W1:Y:S01]  /*0830*/  @!P3 LDC R9, c[0x0][0xc] ;  /* 0x00000300ff09bb82 */ /* 0x000e620000000800 */
[----:B---3--:R-:W-:-:S04]  /*0840*/  @P3 IMAD.WIDE.U32 R16, R4, R17, R6 ;  /* 0x0000001104103225 */ /* 0x008fc800078e0006 */
[----:B------:R-:W-:Y:S01]  /*0850*/  @P3 IMAD.IADD R17, R17, 0x1, R11 ;  /* 0x0000000111113824 */ /* 0x000fe200078e020b */
[----:B0-----:R-:W-:Y:S01]  /*0860*/  @!UP0 ULEA UR6, UR7, UR6, 0x18 ;  /* 0x0000000607068291 */ /* 0x001fe2000f8ec03f */
[----:B------:R-:W-:Y:S01]  /*0870*/  VOTEU.ALL UP0, P0 ;  /* 0x00000000003f7886 */ /* 0x000fe20000000000 */
[----:B------:R-:W-:-:S04]  /*0880*/  ISETP.NE.AND P0, PT, R0, 0x3, PT ;  /* 0x000000030000780c */ /* 0x000fc80003f05270 */
[----:B------:R-:W-:Y:S01]  /*0890*/  ISETP.EQ.OR P0, PT, R0, RZ, !P0 ;  /* 0x000000ff0000720c */ /* 0x000fe20004702670 */
[----:B-1----:R-:W-:-:S03]  /*08a0*/  @!P3 IMAD.WIDE.U32 R6, R9, R3, R4 ;  /* 0x000000030906b225 */ /* 0x002fc600078e0004 */
[C---:B------:R-:W-:Y:S01]  /*08b0*/  ISETP.EQ.AND P0, PT, R8.reuse, RZ, P0 ;  /* 0x000000ff0800720c */ /* 0x040fe20000702270 */
[----:B------:R-:W-:Y:S01]  /*08c0*/  VIADD R8, R8, 0xffffffff ;  /* 0xffffffff08087836 */ /* 0x000fe20000000000 */
[----:B------:R-:W0:Y:S02]  /*08d0*/  FENCE.VIEW.ASYNC.S ;  /* 0x00000000000073c6 */ /* 0x000e240000000000 */
[----:B0-----:R0:W1:Y:S01]  /*08e0*/  @!UP0 SYNCS.EXCH.64 URZ, [UR6+0x210], UR4 ;  /* 0x00021004063f85b2 */ /* 0x0010620008000100 */
[----:B------:R-:W-:Y:S01]  /*08f0*/  @!P3 IMAD.MOV.U32 R16, RZ, RZ, R6 ;  /* 0x000000ffff10b224 */ /* 0x000fe200078e0006 */
[----:B------:R-:W-:Y:S01]  /*0900*/  SEL R19, RZ, 0x1, !P0 ;  /* 0x00000001ff137807 */ /* 0x000fe20004000000 */
[----:B------:R-:W-:Y:S01]  /*0910*/  @!P3 IMAD.MOV.U32 R17, RZ, RZ, R7 ;  /* 0x000000ffff11b224 */ /* 0x000fe200078e0007 */
[----:B------:R-:W-:-:S04]  /*0920*/  ISETP.GE.U32.AND P1, PT, R8, 0x2, PT ;  /* 0x000000020800780c */ /* 0x000fc80003f26070 */
[----:B------:R-:W-:Y:S01]  /*0930*/  SEL R19, R19, 0x2, P1 ;  /* 0x0000000213137807 */ /* 0x000fe20000800000 */
[----:B------:R0:W1:Y:S01]  /*0940*/  @!UP1 SYNCS.EXCH.64 URZ, [UR6+0x218], UR4 ;  /* 0x00021804063f95b2 */ /* 0x0000620008000100 */
[----:B------:R-:W-:Y:S01]  /*0950*/  NOP ;  /* 0x0000000000007918 */ /* 0x000fe20000000000 */
[----:B-1----:R-:W-:Y:S06]  /*0960*/  BAR.SYNC.DEFER_BLOCKING 0x0 ;  /* 0x0000000000007b1d */ /* 0x002fec0000010000 */
[----:B------:R-:W-:Y:S05]  /*0970*/  @!P2 BRA `(.L_x_4) ;  /* 0x0000004c0020a947 */ /* 0x000fea0003800000 */
[----:B------:R-:W-:-:S13]  /*0980*/  ISETP.GT.U32.AND P0, PT, R8, 0x1, PT ;  /* 0x000000010800780c */ /* 0x000fda0003f04070 */
[----:B0-----:R-:W-:Y:S05]  /*0990*/  @P0 EXIT ;  /* 0x000000000000094d */ /* 0x001fea0003800000 */
[----:B------:R-:W-:Y:S01]  /*09a0*/  ULDC.64 UR4, c[0x0][0x650] ;  /* 0x0001940000047ab9 */ /* 0x000fe20000000a00 */
[----:B------:R-:W-:Y:S01]  /*09b0*/  PRMT R0, RZ, 0x7610, R0 ;  /* 0x00007610ff007816 */ /* 0x000fe20000000000 */
[----:B------:R-:W-:Y:S01]  /*09c0*/  IMAD.MOV.U32 R75, RZ, RZ, -0x1 ;  /* 0xffffffffff4b7424 */ /* 0x000fe200078e00ff */
[----:B------:R-:W-:Y:S01]  /*09d0*/  ISETP.GE.U32.AND P0, PT, R16, UR4, PT ;  /* 0x0000000410007c0c */ /* 0x000fe2000bf06070 */
[----:B------:R-:W-:Y:S02]  /*09e0*/  IMAD.MOV.U32 R76, RZ, RZ, -0x1 ;  /* 0xffffffffff4c7424 */ /* 0x000fe400078e00ff */
[----:B------:R-:W-:Y:S01]  /*09f0*/  IMAD.MOV.U32 R73, RZ, RZ, -0x1 ;  /* 0xffffffffff497424 */ /* 0x000fe200078e00ff */
[----:B------:R-:W-:-:S13]  /*0a00*/  ISETP.GE.U32.AND.EX P0, PT, R17, UR5, PT, P0 ;  /* 0x0000000511007c0c */ /* 0x000fda000bf06100 */
[----:B------:R-:W-:Y:S05]  /*0a10*/  @P0 BRA `(.L_x_5) ;  /* 0x0000000400540947 */ /* 0x000fea0003800000 */
[----:B------:R-:W0:Y:S01]  /*0a20*/  LDC.64 R14, c[0x0][0x628] ;  /* 0x00018a00ff0e7b82 */ /* 0x000e220000000a00 */
[----:B------:R-:W-:Y:S02]  /*0a30*/  IMAD.MOV.U32 R6, RZ, RZ, R16 ;  /* 0x000000ffff067224 */ /* 0x000fe400078e0010 */
[----:B------:R-:W-:-:S05]  /*0a40*/  IMAD.MOV.U32 R7, RZ, RZ, R17 ;  /* 0x000000ffff077224 */ /* 0x000fca00078e0011 */
[----:B------:R-:W1:Y:S08]  /*0a50*/  LDC R0, c[0x0][0x630] ;  /* 0x00018c00ff007b82 */ /* 0x000e700000000800 */
[----:B------:R-:W2:Y:S01]  /*0a60*/  LDC.64 R20, c[0x0][0x620] ;  /* 0x00018800ff147b82 */ /* 0x000ea20000000a00 */
[----:B0-----:R-:W-:-:S04]  /*0a70*/  ISETP.NE.U32.AND P0, PT, R14, RZ, PT ;  /* 0x000000ff0e00720c */ /* 0x001fc80003f05070 */
[----:B------:R-:W-:-:S13]  /*0a80*/  ISETP.NE.AND.EX P0, PT, R15, RZ, PT, P0 ;  /* 0x000000ff0f00720c */ /* 0x000fda0003f05300 */
[----:B-12---:R-:W-:Y:S05]  /*0a90*/  @!P0 BRA `(.L_x_6) ;  /* 0x0000000000288947 */ /* 0x006fea0003800000 */
[----:B------:R-:W0:Y:S02]  /*0aa0*/  LDC R11, c[0x0][0x634] ;  /* 0x00018d00ff0b7b82 */ /* 0x000e240000000800 */
[----:B0-----:R-:W-:-:S05]  /*0ab0*/  IADD3 R11, P0, R16, R11, RZ ;  /* 0x0000000b100b7210 */ /* 0x001fca0007f1e0ff */
[----:B------:R-:W-:-:S04]  /*0ac0*/  IMAD.X R13, RZ, RZ, R17, P0 ;  /* 0x000000ffff0d7224 */ /* 0x000fc800000e0611 */
[----:B------:R-:W-:-:S04]  /*0ad0*/  IMAD.WIDE.U32 R6, R13, R14, RZ ;  /* 0x0000000e0d067225 */ /* 0x000fc800078e00ff */
[----:B------:R-:W-:-:S04]  /*0ae0*/  IMAD.WIDE.U32 R8, P0, R11, R15, R6 ;  /* 0x0000000f0b087225 */ /* 0x000fc80007800006 */
[----:B------:R-:W-:-:S04]  /*0af0*/  IMAD.WIDE.U32 R6, R11, R14, RZ ;  /* 0x0000000e0b067225 */ /* 0x000fc800078e00ff */
[----:B------:R-:W-:Y:S01]  /*0b00*/  IMAD.X R11, RZ, RZ, RZ, P0 ;  /* 0x000000ffff0b7224 */ /* 0x000fe200000e06ff */
[----:B------:R-:W-:Y:S01]  /*0b10*/  IADD3 RZ, P0, R7, R8, RZ ;  /* 0x0000000807ff7210 */ /* 0x000fe20007f1e0ff */
[----:B------:R-:W-:-:S04]  /*0b20*/  IMAD.MOV.U32 R10, RZ, RZ, R9 ;  /* 0x000000ffff0a7224 */ /* 0x000fc800078e0009 */
[----:B------:R-:W-:-:S08]  /*0b30*/  IMAD.WIDE.U32.X R6, R13, R15, R10, P0 ;  /* 0x0000000f0d067225 */ /* 0x000fd000000e040a */
.L_x_6:
[-CC-:B------:R-:W-:Y:S01]  /*0b40*/  SHF.R.U64 R73, R6, R0.reuse, R7.reuse ;  /* 0x0000000006497219 */ /* 0x180fe20000001207 */
[----:B------:R-:W0:Y:S01]  /*0b50*/  LDC R10, c[0x0][0x618] ;  /* 0x00018600ff0a7b82 */ /* 0x000e220000000800 */
[----:B------:R-:W-:Y:S01]  /*0b60*/  SHF.R.U32.HI R5, RZ, R0, R7 ;  /* 0x00000000ff057219 */ /* 0x000fe20000011607 */
[----:B------:R-:W-:Y:S01]  /*0b70*/  ULDC UR4, c[0x0][0x150] ;  /* 0x0000540000047ab9 */ /* 0x000fe20000000800 */
[----:B------:R-:W-:Y:S02]  /*0b80*/  IADD3 R9, P0, RZ, -R73, RZ ;  /* 0x80000049ff097210 */ /* 0x000fe40007f1e0ff */
[----:B------:R-:W-:-:S03]  /*0b90*/  I2FP.F32.U32 R0, R4 ;  /* 0x0000000400007245 */ /* 0x000fc60000201000 */
[----:B------:R-:W1:Y:S01]  /*0ba0*/  LDC.64 R28, c[0x0][0x640] ;  /* 0x00019000ff1c7b82 */ /* 0x000e620000000a00 */
[----:B------:R-:W-:Y:S02]  /*0bb0*/  IMAD.X R11, RZ, RZ, ~R5, P0 ;  /* 0x000000ffff0b7224 */ /* 0x000fe400000e0e05 */
[----:B------:R-:W-:Y:S01]  /*0bc0*/  FMUL R0, R0, UR4 ;  /* 0x0000000400007c20 */ /* 0x000fe20008400000 */
[----:B------:R-:W-:Y:S01]  /*0bd0*/  IMAD.WIDE.U32 R6, R9, R20, R16 ;  /* 0x0000001409067225 */ /* 0x000fe200078e0010 */
[----:B------:R-:W-:-:S03]  /*0be0*/  ULDC UR4, c[0x0][0x154] ;  /* 0x0000550000047ab9 */ /* 0x000fc60000000800 */
[----:B------:R-:W-:Y:S01]  /*0bf0*/  IMAD R8, R11, R20, RZ ;  /* 0x000000140b087224 */ /* 0x000fe200078e02ff */
[----:B------:R-:W2:Y:S01]  /*0c00*/  LDC R5, c[0x0][0x144] ;  /* 0x00005100ff057b82 */ /* 0x000ea20000000800 */
[----:B------:R-:W3:Y:S02]  /*0c10*/  F2I.U32.TRUNC.NTZ R0, R0 ;  /* 0x0000000000007305 */ /* 0x000ee4000020f000 */
[----:B------:R-:W-:-:S04]  /*0c20*/  IMAD R9, R9, R21, R8 ;  /* 0x0000001509097224 */ /* 0x000fc800078e0208 */
[----:B------:R-:W-:Y:S01]  /*0c30*/  IMAD.IADD R7, R7, 0x1, R9 ;  /* 0x0000000107077824 */ /* 0x000fe200078e0209 */
[----:B------:R-:W4:Y:S01]  /*0c40*/  LDC R12, c[0x0][0x608] ;  /* 0x00018200ff0c7b82 */ /* 0x000f220000000800 */
[----:B------:R-:W-:-:S03]  /*0c50*/  IMAD.MOV.U32 R9, RZ, RZ, -0x1 ;  /* 0xffffffffff097424 */ /* 0x000fc600078e00ff */
[-CC-:B0-----:R-:W-:Y:S02]  /*0c60*/  SHF.R.U64 R20, R6, R10.reuse, R7.reuse ;  /* 0x0000000a06147219 */ /* 0x181fe40000001207 */
[----:B------:R-:W-:Y:S02]  /*0c70*/  I2FP.F32.U32 R6, R3 ;  /* 0x0000000300067245 */ /* 0x000fe40000201000 */
[----:B------:R-:W0:Y:S01]  /*0c80*/  LDC R26, c[0x0][0x658] ;  /* 0x00019600ff1a7b82 */ /* 0x000e220000000800 */
[----:B-1----:R-:W-:Y:S01]  /*0c90*/  ISETP.NE.U32.AND P0, PT, R28, RZ, PT ;  /* 0x000000ff1c00720c */ /* 0x002fe20003f05070 */
[----:B---3--:R-:W-:Y:S01]  /*0ca0*/  IMAD.MOV R8, RZ, RZ, -R0 ;  /* 0x000000ffff087224 */ /* 0x008fe200078e0a00 */
[----:B------:R-:W-:Y:S01]  /*0cb0*/  SHF.R.U32.HI R7, RZ, R10, R7 ;  /* 0x0000000aff077219 */ /* 0x000fe20000011607 */
[----:B------:R-:W-:Y:S01]  /*0cc0*/  FMUL R6, R6, UR4 ;  /* 0x0000000406067c20 */ /* 0x000fe20008400000 */
[----:B------:R-:W-:-:S03]  /*0cd0*/  ISETP.NE.AND.EX P0, PT, R29, RZ, PT, P0 ;  /* 0x000000ff1d00720c */ /* 0x000fc60003f05300 */
[----:B------:R-:W1:Y:S01]  /*0ce0*/  LDC R14, c[0x0][0x148] ;  /* 0x00005200ff0e7b82 */ /* 0x000e620000000800 */
[----:B--2---:R-:W-:-:S07]  /*0cf0*/  IMAD R0, R5, R8, R4 ;  /* 0x0000000805007224 */ /* 0x004fce00078e0204 */
[----:B------:R-:W2:Y:S01]  /*0d00*/  LDC R24, c[0x0][0x600] ;  /* 0x00018000ff187b82 */ /* 0x000ea20000000800 */
[-CC-:B----4-:R-:W-:Y:S02]  /*0d10*/  SHF.R.U64 R30, R20, R12.reuse, R7.reuse ;  /* 0x0000000c141e7219 */ /* 0x190fe40000001207 */
[----:B------:R-:W-:Y:S01]  /*0d20*/  SHF.R.U32.HI R5, RZ, R12, R7 ;  /* 0x0000000cff057219 */ /* 0x000fe20000011607 */
[----:B------:R-:W-:Y:S01]  /*0d30*/  IMAD.MOV.U32 R7, RZ, RZ, 0x1 ;  /* 0x00000001ff077424 */ /* 0x000fe200078e00ff */
[----:B------:R3:W4:Y:S03]  /*0d40*/  F2I.U32.TRUNC.NTZ R12, R6 ;  /* 0x00000006000c7305 */ /* 0x000726000020f000 */
[----:B------:R-:W1:Y:S01]  /*0d50*/  LDC R15, c[0x0][0x648] ;  /* 0x00019200ff0f7b82 */ /* 0x000e620000000800 */
[-C--:B0-----:R-:W-:Y:S02]  /*0d60*/  SHF.L.U32 R4, R9, R26.reuse, RZ ;  /* 0x0000001a09047219 */ /* 0x081fe400000006ff */
[----:B------:R-:W-:-:S02]  /*0d70*/  SHF.R.U64 R32, R30, R26, R5 ;  /* 0x0000001a1e207219 */ /* 0x000fc40000001205 */
[----:B------:R-:W-:Y:S02]  /*0d80*/  LOP3.LUT R11, RZ, R4, RZ, 0x33, !PT ;  /* 0x00000004ff0b7212 */ /* 0x000fe400078e33ff */
[-C--:B------:R-:W-:Y:S01]  /*0d90*/  SHF.R.U32.HI R5, RZ, R26.reuse, R5 ;  /* 0x0000001aff057219 */ /* 0x080fe20000011605 */
[----:B------:R-:W0:Y:S01]  /*0da0*/  LDC R21, c[0x0][0x638] ;  /* 0x00018e00ff157b82 */ /* 0x000e220000000800 */
[----:B------:R-:W-:Y:S01]  /*0db0*/  SHF.L.U32 R10, R7, R26, RZ ;  /* 0x0000001a070a7219 */ /* 0x000fe200000006ff */
[----:B------:R-:W-:-:S06]  /*0dc0*/  IMAD.MOV.U32 R4, RZ, RZ, R32 ;  /* 0x000000ffff047224 */ /* 0x000fcc00078e0020 */
[----:B------:R-:W0:Y:S01]  /*0dd0*/  LDC R75, c[0x0][0x610] ;  /* 0x00018400ff4b7b82 */ /* 0x000e220000000800 */
[----:B---34-:R-:W-:Y:S05]  /*0de0*/  @!P0 BRA `(.L_x_7) ;  /* 0x0000000000288947 */ /* 0x018fea0003800000 */
[----:B------:R-:W3:Y:S02]  /*0df0*/  LDC R9, c[0x0][0x64c] ;  /* 0x00019300ff097b82 */ /* 0x000ee40000000800 */
[----:B---3--:R-:W-:-:S05]  /*0e00*/  IADD3 R9, P0, R32, R9, RZ ;  /* 0x0000000920097210 */ /* 0x008fca0007f1e0ff */
        /* <DEDUP_REMOVED lines=8> */
.L_x_7:
[----:B-1----:R-:W-:Y:S01]  /*0e90*/  SHF.R.U64 R4, R4, R15, R5 ;  /* 0x0000000f04047219 */ /* 0x002fe20000001205 */
[----:B--2---:R-:W-:Y:S01]  /*0ea0*/  VIADD R5, R24, 0xffffffff ;  /* 0xffffffff18057836 */ /* 0x004fe20000000000 */
[----:B------:R-:W-:Y:S01]  /*0eb0*/  LOP3.LUT R11, R30, R11, RZ, 0xc0, !PT ;  /* 0x0000000b1e0b7212 */ /* 0x000fe200078ec0ff */
[----:B------:R-:W-:Y:S02]  /*0ec0*/  IMAD.MOV R12, RZ, RZ, -R12 ;  /* 0x000000ffff0c7224 */ /* 0x000fe400078e0a0c */
[----:B------:R-:W-:Y:S02]  /*0ed0*/  IMAD.MOV R6, RZ, RZ, -R4 ;  /* 0x000000ffff067224 */ /* 0x000fe400078e0a04 */
[----:B------:R-:W-:Y:S01]  /*0ee0*/  IMAD R11, R10, R4, R11 ;  /* 0x000000040a0b7224 */ /* 0x000fe200078e020b */
[----:B------:R-:W-:Y:S01]  /*0ef0*/  LOP3.LUT R4, R20, R5, RZ, 0xc0, !PT ;  /* 0x0000000514047212 */ /* 0x000fe200078ec0ff */
[----:B------:R-:W-:Y:S02]  /*0f00*/  @P3 IMAD R0, R14, R12, R3 ;  /* 0x0000000c0e003224 */ /* 0x000fe400078e0203 */
[----:B0-----:R-:W-:-:S02]  /*0f10*/  IMAD R3, R6, R21, R32 ;  /* 0x0000001506037224 */ /* 0x001fc400078e0220 */
[----:B------:R-:W-:Y:S02]  /*0f20*/  IMAD R75, R11, R75, R0 ;  /* 0x0000004b0b4b7224 */ /* 0x000fe400078e0200 */
[----:B------:R-:W-:Y:S02]  /*0f30*/  IMAD R4, R3, R24, R4 ;  /* 0x0000001803047224 */ /* 0x000fe400078e0204 */
[----:B------:R-:W-:-:S03]  /*0f40*/  IMAD.MOV.U32 R0, RZ, RZ, 0x1 ;  /* 0x00000001ff007424 */ /* 0x000fc600078e00ff */
[----:B------:R-:W-:Y:S02]  /*0f50*/  SEL R76, R4, R75, !P3 ;  /* 0x0000004b044c7207 */ /* 0x000fe40005800000 */
[----:B------:R-:W-:-:S07]  /*0f60*/  SEL R75, R75, R4, !P3 ;  /* 0x000000044b4b7207 */ /* 0x000fce0005800000 */
.L_x_5:
[----:B------:R-:W-:-:S08]  /*0f70*/  NOP ;  /* 0x0000000000007918 */ /* 0x000fd00000000000 */
[----:B------:R-:W0:Y:S02]  /*0f80*/  USETMAXREG.TRY_ALLOC.CTAPOOL UP0, 0xe8 ;  /* 0x000000e8000079c8 */ /* 0x000e240008000600 */
[----:B0-----:R-:W-:-:S13]  /*0f90*/  PLOP3.LUT P0, PT, PT, PT, UP0, 0x80, 0x0 ;  /* 0x000000000000781c */ /* 0x001fda0003f0f008 */
[----:B------:R-:W-:Y:S05]  /*0fa0*/  @!P0 BRA `(.L_x_5) ;  /* 0xfffffffc00f08947 */ /* 0x000fea000383ffff */
[----:B------:R-:W-:Y:S01]  /*0fb0*/  ULDC.64 UR4, c[0x0][0x598] ;  /* 0x0001660000047ab9 */ /* 0x000fe20000000a00 */
[----:B------:R-:W-:Y:S01]  /*0fc0*/  ULDC.64 UR36, c[0x0][0x208] ;  /* 0x0000820000247ab9 */ /* 0x000fe20000000a00 */
[----:B------:R-:W-:-:S04]  /*0fd0*/  ISETP.NE.U32.AND P0, PT, RZ, UR4, PT ;  /* 0x00000004ff007c0c */ /* 0x000fc8000bf05070 */
[----:B------:R-:W-:-:S13]  /*0fe0*/  ISETP.NE.AND.EX P0, PT, RZ, UR5, PT, P0 ;  /* 0x00000005ff007c0c */ /* 0x000fda000bf05300 */
[----:B------:R-:W-:Y:S05]  /*0ff0*/  @!P0 BRA `(.L_x_8) ;  /* 0x00000000001c8947 */ /* 0x000fea0003800000 */
[----:B------:R-:W0:Y:S02]  /*1000*/  LDC.64 R4, c[0x0][0x598] ;  /* 0x00016600ff047b82 */ /* 0x000e240000000a00 */
[----:B0-----:R-:W2:Y:S02]  /*1010*/  LDG.E.64 R4, desc[UR36][R4.64] ;  /* 0x0000002404047981 */ /* 0x001ea4000c1e1b00 */
[----:B--2---:R-:W-:-:S04]  /*1020*/  ISETP.NE.U32.AND P0, PT, R4, RZ, PT ;  /* 0x000000ff0400720c */ /* 0x004fc80003f05070 */
[----:B------:R-:W-:-:S13]  /*1030*/  ISETP.NE.AND.EX P0, PT, R5, RZ, PT, P0 ;  /* 0x000000ff0500720c */ /* 0x000fda0003f05300 */
[----:B------:R-:W-:Y:S05]  /*1040*/  @!P0 BRA `(.L_x_8) ;  /* 0x0000000000088947 */ /* 0x000fea0003800000 */
[----:B------:R0:W5:Y:S01]  /*1050*/  LD.E R23, desc[UR36][R4.64] ;  /* 0x0000002404177980 */ /* 0x000162000c101900 */
[----:B------:R-:W-:Y:S05]  /*1060*/  BRA `(.L_x_9) ;  /* 0x0000000000247947 */ /* 0x000fea0003800000 */
.L_x_8:
[----:B------:R-:W-:Y:S02]  /*1070*/  ULDC.64 UR4, c[0x0][0x588] ;  /* 0x0001620000047ab9 */ /* 0x000fe40000000a00 */
[----:B------:R-:W-:-:S04]  /*1080*/  ISETP.NE.U32.AND P0, PT, RZ, UR4, PT ;  /* 0x00000004ff007c0c */ /* 0x000fc8000bf05070 */
[----:B------:R-:W-:-:S13]  /*1090*/  ISETP.NE.AND.EX P0, PT, RZ, UR5, PT, P0 ;  /* 0x00000005ff007c0c */ /* 0x000fda000bf05300 */
[----:B------:R-:W-:Y:S05]  /*10a0*/  @!P0 BRA `(.L_x_10) ;  /* 0x00000000000c8947 */ /* 0x000fea0003800000 */
[----:B------:R-:W0:Y:S02]  /*10b0*/  LDC.64 R4, c[0x0][0x588] ;  /* 0x00016200ff047b82 */ /* 0x000e240000000a00 */
[----:B0-----:R1:W5:Y:S01]  /*10c0*/  LDG.E R23, desc[UR36][R4.64] ;  /* 0x0000002404177981 */ /* 0x001362000c1e1900 */
[----:B------:R-:W-:Y:S05]  /*10d0*/  BRA `(.L_x_9) ;  /* 0x0000000000087947 */ /* 0x000fea0003800000 */
.L_x_10:
[----:B------:R-:W-:Y:S02]  /*10e0*/  ULDC UR4, c[0x0][0x580] ;  /* 0x0001600000047ab9 */ /* 0x000fe40000000800 */
[----:B------:R-:W-:-:S07]  /*10f0*/  IMAD.U32 R23, RZ, RZ, UR4 ;  /* 0x00000004ff177e24 */ /* 0x000fce000f8e00ff */
.L_x_9:
[----:B------:R-:W-:Y:S02]  /*1100*/  ULDC.64 UR4, c[0x0][0x5a0] ;  /* 0x0001680000047ab9 */ /* 0x000fe40000000a00 */
[----:B------:R-:W-:-:S04]  /*1110*/  ISETP.NE.U32.AND P0, PT, RZ, UR4, PT ;  /* 0x00000004ff007c0c */ /* 0x000fc8000bf05070 */
[----:B------:R-:W-:-:S13]  /*1120*/  ISETP.NE.AND.EX P0, PT, RZ, UR5, PT, P0 ;  /* 0x00000005ff007c0c */ /* 0x000fda000bf05300 */
[----:B------:R-:W-:Y:S05]  /*1130*/  @!P0 BRA `(.L_x_11) ;  /* 0x00000000001c8947 */ /* 0x000fea0003800000 */
[----:B01----:R-:W0:Y:S02]  /*1140*/  LDC.64 R4, c[0x0][0x5a0] ;  /* 0x00016800ff047b82 */ /* 0x003e240000000a00 */
[----:B0-----:R-:W2:Y:S02]  /*1150*/  LDG.E.64 R4, desc[UR36][R4.64] ;  /* 0x0000002404047981 */ /* 0x001ea4000c1e1b00 */
[----:B--2---:R-:W-:-:S04]  /*1160*/  ISETP.NE.U32.AND P0, PT, R4, RZ, PT ;  /* 0x000000ff0400720c */ /* 0x004fc80003f05070 */
[----:B------:R-:W-:-:S13]  /*1170*/  ISETP.NE.AND.EX P0, PT, R5, RZ, PT, P0 ;  /* 0x000000ff0500720c */ /* 0x000fda0003f05300 */
[----:B------:R-:W-:Y:S05]  /*1180*/  @!P0 BRA `(.L_x_11) ;  /* 0x0000000000088947 */ /* 0x000fea0003800000 */
[----:B------:R0:W5:Y:S01]  /*1190*/  LD.E R72, desc[UR36][R4.64] ;  /* 0x0000002404487980 */ /* 0x000162000c101900 */
[----:B------:R-:W-:Y:S05]  /*11a0*/  BRA `(.L_x_12) ;  /* 0x0000000000247947 */ /* 0x000fea0003800000 */
.L_x_11:
[----:B------:R-:W-:Y:S02]  /*11b0*/  ULDC.64 UR4, c[0x0][0x590] ;  /* 0x0001640000047ab9 */ /* 0x000fe40000000a00 */
[----:B------:R-:W-:-:S04]  /*11c0*/  ISETP.NE.U32.AND P0, PT, RZ, UR4, PT ;  /* 0x00000004ff007c0c */ /* 0x000fc8000bf05070 */
[----:B------:R-:W-:-:S13]  /*11d0*/  ISETP.NE.AND.EX P0, PT, RZ, UR5, PT, P0 ;  /* 0x00000005ff007c0c */ /* 0x000fda000bf05300 */
[----:B------:R-:W-:Y:S05]  /*11e0*/  @!P0 BRA `(.L_x_13) ;  /* 0x00000000000c8947 */ /* 0x000fea0003800000 */
[----:B01----:R-:W0:Y:S02]  /*11f0*/  LDC.64 R4, c[0x0][0x590] ;  /* 0x00016400ff047b82 */ /* 0x003e240000000a00 */
[----:B0-----:R1:W5:Y:S01]  /*1200*/  LDG.E R72, desc[UR36][R4.64] ;  /* 0x0000002404487981 */ /* 0x001362000c1e1900 */
[----:B------:R-:W-:Y:S05]  /*1210*/  BRA `(.L_x_12) ;  /* 0x0000000000087947 */ /* 0x000fea0003800000 */
.L_x_13:
[----:B------:R-:W-:Y:S02]  /*1220*/  ULDC UR4, c[0x0][0x584] ;  /* 0x0001610000047ab9 */ /* 0x000fe40000000800 */
[----:B------:R-:W-:-:S07]  /*1230*/  IMAD.U32 R72, RZ, RZ, UR4 ;  /* 0x00000004ff487e24 */ /* 0x000fce000f8e00ff */
.L_x_12:
[----:B------:R-:W-:-:S13]  /*1240*/  LOP3.LUT P0, RZ, R0, 0xff, RZ, 0xc0, !PT ;  /* 0x000000ff00ff7812 */ /* 0x000fda000780c0ff */
[----:B------:R-:W-:Y:S05]  /*1250*/  @!P0 EXIT ;  /* 0x000000000000894d */ /* 0x000fea0003800000 */
[----:B------:R-:W-:Y:S01]  /*1260*/  ULDC UR4, c[0x0][0x28c] ;  /* 0x0000a30000047ab9 */ /* 0x000fe20000000800 */
[----:B------:R-:W-:Y:S01]  /*1270*/  LOP3.LUT R74, R19, 0x1, RZ, 0xfc, !PT ;  /* 0x00000001134a7812 */ /* 0x000fe200078efcff */
[----:B------:R-:W-:Y:S01]  /*1280*/  UIADD3 UR4, UR4, 0xf, URZ ;  /* 0x0000000f04047890 */ /* 0x000fe2000fffe03f */
[----:B------:R-:W-:Y:S01]  /*1290*/  UMOV UR38, URZ ;  /* 0x0000003f00267c82 */ /* 0x000fe20008000000 */
[----:B------:R-:W-:Y:S02]  /*12a0*/  UMOV UR39, URZ ;  /* 0x0000003f00277c82 */ /* 0x000fe40008000000 */
[----:B------:R-:W-:-:S04]  /*12b0*/  USHF.R.S32.HI UR5, URZ, 0x1f, UR4 ;  /* 0x0000001f3f057899 */ /* 0x000fc80008011404 */
[----:B------:R-:W-:-:S04]  /*12c0*/  ULEA.HI UR5, UR5, UR4, URZ, 0x4 ;  /* 0x0000000405057291 */ /* 0x000fc8000f8f203f */
[----:B------:R-:W-:-:S12]  /*12d0*/  USHF.R.S32.HI UR40, URZ, 0x4, UR5 ;  /* 0x000000043f287899 */ /* 0x000fd80008011405 */
.L_x_127:
[----:B------:R-:W-:Y:S01]  /*12e0*/  LOP3.LUT R0, R18, 0x80, RZ, 0xc0, !PT ;  /* 0x0000008012007812 */ /* 0x000fe200078ec0ff */
[----:B--2---:R-:W2:Y:S01]  /*12f0*/  S2UR UR7, SR_CgaCtaId ;  /* 0x00000000000779c3 */ /* 0x004ea20000008800 */
[----:B------:R-:W-:Y:S02]  /*1300*/  UMOV UR6, 0x400 ;  /* 0x0000040000067882 */ /* 0x000fe40000000000 */
[----:B------:R-:W-:-:S06]  /*1310*/  SHF.R.U32.HI R0, RZ, 0x7, R0 ;  /* 0x00000007ff007819 */ /* 0x000fcc0000011600 */
[----:B---3--:R-:W3:Y:S01]  /*1320*/  SHFL.IDX PT, R0, R0, RZ, 0x1f ;  /* 0x00001fff00007589 */ /* 0x008ee200000e0000 */
[----:B--2---:R-:W-:Y:S01]  /*1330*/  ULEA UR42, UR7, UR6, 0x18 ;  /* 0x00000006072a7291 */ /* 0x004fe2000f8ec03f */
[----:B---3--:R-:W-:-:S13]  /*1340*/  R2UR UR4, R0 ;  /* 0x00000000000472ca */ /* 0x008fda00000e0000 */
[----:B------:R-:W-:-:S04]  /*1350*/  ULEA.HI UR5, UR4, UR4, URZ, 0x1 ;  /* 0x0000000404057291 */ /* 0x000fc8000f8f083f */
[----:B------:R-:W-:-:S04]  /*1360*/  ULOP3.LUT UR5, UR5, 0x1ffffe, URZ, 0xc0, !UPT ;  /* 0x001ffffe05057892 */ /* 0x000fc8000f8ec03f */
[----:B------:R-:W-:-:S03]  /*1370*/  UIADD3 UR5, UR4, -UR5, URZ ;  /* 0x8000000504057290 */ /* 0x000fc6000fffe03f */
[----:B------:R-:W-:Y:S01]  /*1380*/  ULDC UR4, c[0x0][0x28c] ;  /* 0x0000a30000047ab9 */ /* 0x000fe20000000800 */
[----:B------:R-:W-:Y:S01]  /*1390*/  ULEA UR5, UR5, UR42, 0xb ;  /* 0x0000002a05057291 */ /* 0x000fe2000f8e583f */
[----:B------:R-:W-:-:S03]  /*13a0*/  ISETP.LT.AND P0, PT, RZ, UR4, PT ;  /* 0x00000004ff007c0c */ /* 0x000fc6000bf01270 */
[----:B------:R-:W-:-:S04]  /*13b0*/  UIADD3 UR5, UR5, 0x300, URZ ;  /* 0x0000030005057890 */ /* 0x000fc8000fffe03f */
[----:B------:R-:W-:-:S04]  /*13c0*/  USHF.R.U32.HI UR5, URZ, 0x4, UR5 ;  /* 0x000000043f057899 */ /* 0x000fc80008011605 */
[----:B------:R-:W-:Y:S02]  /*13d0*/  ULOP3.LUT UR41, UR5, 0x3fff, URZ, 0xc0, !UPT ;  /* 0x00003fff05297892 */ /* 0x000fe4000f8ec03f */
[----:B-1--45:R-:W-:Y:S10]  /*13e0*/  @P0 BRA `(.L_x_14) ;  /* 0x0000000000400947 */ /* 0x032ff40003800000 */
[----:B------:R-:W-:Y:S01]  /*13f0*/  MOV R0, 0x0 ;  /* 0x0000000000007802 */ /* 0x000fe20000000f00 */
[----:B------:R-:W-:Y:S01]  /*1400*/  ULDC.64 UR4, c[0x4][0x68] ;  /* 0x01001a0000047ab9 */ /* 0x000fe20000000a00 */
[----:B------:R-:W-:Y:S01]  /*1410*/  ULDC.64 UR6, c[0x4][0x8] ;  /* 0x0100020000067ab9 */ /* 0x000fe20000000a00 */
[----:B01----:R-:W-:Y:S01]  /*1420*/  IMAD.U32 R4, RZ, RZ, UR4 ;  /* 0x00000004ff047e24 */ /* 0x003fe2000f8e00ff */
[----:B------:R0:W1:Y:S01]  /*1430*/  LDC.64 R14, c[0x4][R0] ;  /* 0x01000000000e7b82 */ /* 0x0000620000000a00 */
[----:B------:R-:W-:Y:S01]  /*1440*/  IMAD.U32 R5, RZ, RZ, UR5 ;  /* 0x00000005ff057e24 */ /* 0x000fe2000f8e00ff */
[----:B------:R-:W-:Y:S01]  /*1450*/  ULDC.64 UR4, c[0x4][0x70] ;  /* 0x01001c0000047ab9 */ /* 0x000fe20000000a00 */
[----:B------:R-:W-:Y:S02]  /*1460*/  IMAD.U32 R10, RZ, RZ, UR6 ;  /* 0x00000006ff0a7e24 */ /* 0x000fe4000f8e00ff */
[----:B------:R-:W-:Y:S02]  /*1470*/  IMAD.U32 R6, RZ, RZ, UR4 ;  /* 0x00000004ff067e24 */ /* 0x000fe4000f8e00ff */
[----:B------:R-:W-:-:S02]  /*1480*/  IMAD.U32 R7, RZ, RZ, UR5 ;  /* 0x00000005ff077e24 */ /* 0x000fc4000f8e00ff */
[----:B------:R-:W-:Y:S02]  /*1490*/  IMAD.U32 R11, RZ, RZ, UR7 ;  /* 0x00000007ff0b7e24 */ /* 0x000fe4000f8e00ff */
[----:B------:R-:W-:Y:S02]  /*14a0*/  IMAD.MOV.U32 R8, RZ, RZ, 0x1e1 ;  /* 0x000001e1ff087424 */ /* 0x000fe400078e00ff */
[----:B------:R-:W-:Y:S02]  /*14b0*/  IMAD.MOV.U32 R12, RZ, RZ, 0x1 ;  /* 0x00000001ff0c7424 */ /* 0x000fe400078e00ff */
[----:B0-----:R-:W-:-:S07]  /*14c0*/  IMAD.MOV.U32 R13, RZ, RZ, RZ ;  /* 0x000000ffff0d7224 */ /* 0x001fce00078e00ff */
[----:B------:R-:W-:-:S07]  /*14d0*/  LEPC R20, `(.L_x_14) ;  /* 0x000000001014794e */ /* 0x000fce0000000000 */
[----:B-1---5:R-:W-:Y:S05]  /*14e0*/  CALL.ABS.NOINC R14 ;  /* 0x000000000e007343 */ /* 0x022fea0003c00000 */
.L_x_14:
[----:B------:R-:W-:-:S13]  /*14f0*/  ISETP.NE.AND P0, PT, R74, 0x3, PT ;  /* 0x000000034a00780c */ /* 0x000fda0003f05270 */
[----:B------:R-:W-:Y:S05]  /*1500*/  @!P0 BRA `(.L_x_15) ;  /* 0x0000000000048947 */ /* 0x000fea0003800000 */
[----:B------:R-:W-:Y:S01]  /*1510*/  BPT.TRAP 0x1 ;  /* 0x000000040000795c */ /* 0x000fe20000300000 */
.L_x_15:
[----:B------:R-:W-:Y:S02]  /*1520*/  IMAD.U32 R3, RZ, RZ, UR39 ;  /* 0x00000027ff037e24 */ /* 0x000fe4000f8e00ff */
[----:B------:R-:W-:-:S03]  /*1530*/  IMAD.U32 R0, RZ, RZ, UR38 ;  /* 0x00000026ff007e24 */ /* 0x000fc6000f8e00ff */
[----:B------:R-:W-:Y:S02]  /*1540*/  LEA R3, R3, UR42, 0x3 ;  /* 0x0000002a03037c11 */ /* 0x000fe4000f8e18ff */
[----:B------:R-:W-:-:S04]  /*1550*/  SHF.L.U32 R0, R0, 0x1f, RZ ;  /* 0x0000001f00007819 */ /* 0x000fc800000006ff */
[----:B------:R2:W3:Y:S01]  /*1560*/  SYNCS.PHASECHK.TRANS64.TRYWAIT P1, [R3+URZ], R0 ;  /* 0x00000000030075a7 */ /* 0x0004e2000802017f */
[----:B------:R-:W-:Y:S05]  /*1570*/  @!P0 BRA `(.L_x_16) ;  /* 0x0000000000048947 */ /* 0x000fea0003800000 */
[----:B------:R-:W-:Y:S01]  /*1580*/  BPT.TRAP 0x1 ;  /* 0x000000040000795c */ /* 0x000fe20000300000 */
.L_x_16:
[----:B---3--:R-:W-:Y:S05]  /*1590*/  @P1 BRA `(.L_x_17) ;  /* 0x0000000000081947 */ /* 0x008fea0003800000 */
[----:B------:R-:W3:Y:S02]  /*15a0*/  SYNCS.PHASECHK.TRANS64.TRYWAIT P1, [R3+URZ], R0 ;  /* 0x00000000030075a7 */ /* 0x000ee4000802017f */
[----:B---3--:R-:W-:Y:S05]  /*15b0*/  @!P1 BRA `(.L_x_18) ;  /* 0x0000006400909947 */ /* 0x008fea0003800000 */
.L_x_17:
[----:B------:R-:W-:-:S04]  /*15c0*/  UISETP.LT.AND UP0, UPT, UR40, 0x1, UPT ;  /* 0x000000012800788c */ /* 0x000fc8000bf01270 */
[----:B------:R-:W-:-:S06]  /*15d0*/  USEL UR4, UR40, 0x1, UP0 ;  /* 0x0000000128047887 */ /* 0x000fcc0008000000 */
[----:B--23--:R-:W-:Y:S01]  /*15e0*/  IMAD.U32 R0, RZ, RZ, UR4 ;  /* 0x00000004ff007e24 */ /* 0x00cfe2000f8e00ff */
[----:B------:R-:W-:Y:S05]  /*15f0*/  WARPSYNC.ALL ;  /* 0x0000000000007948 */ /* 0x000fea0003800000 */
[----:B------:R-:W-:-:S04]  /*1600*/  IADD3 R0, -R0, UR40, RZ ;  /* 0x0000002800007c10 */ /* 0x000fc8000fffe1ff */
[----:B------:R-:W-:Y:S01]  /*1610*/  ISETP.GE.AND P1, PT, R0, 0x1, PT ;  /* 0x000000010000780c */ /* 0x000fe20003f26270 */
[----:B------:R-:W-:Y:S01]  /*1620*/  UIADD3 UR4, UR42, 0x20300, URZ ;  /* 0x000203002a047890 */ /* 0x000fe2000fffe03f */
[----:B------:R-:W-:Y:S01]  /*1630*/  WARPGROUP.ARRIVE ;  /* 0x00000000000079c5 */ /* 0x000fe20000000000 */
[----:B------:R-:W-:Y:S02]  /*1640*/  ULOP3.LUT UR41, UR41, 0x10000, URZ, 0xfc, !UPT ;  /* 0x0001000029297892 */ /* 0x000fe4000f8efc3f */
[----:B------:R-:W-:Y:S01]  /*1650*/  USHF.R.U32.HI UR4, URZ, 0x4, UR4 ;  /* 0x000000043f047899 */ /* 0x000fe20008011604 */
[----:B------:R-:W-:Y:S01]  /*1660*/  UMOV UR5, 0xc0000010 ;  /* 0xc000001000057882 */ /* 0x000fe20000000000 */
[----:B------:R-:W-:Y:S02]  /*1670*/  UMOV UR7, 0xc0000010 ;  /* 0xc000001000077882 */ /* 0x000fe40000000000 */
[----:B------:R-:W-:-:S04]  /*1680*/  ULOP3.LUT UR4, UR4, 0x3fff, URZ, 0xc0, !UPT ;  /* 0x00003fff04047892 */ /* 0x000fc8000f8ec03f */
[----:B------:R-:W-:Y:S02]  /*1690*/  ULOP3.LUT UR10, UR4, 0x10000, URZ, 0xfc, !UPT ;  /* 0x00010000040a7892 */ /* 0x000fe4000f8efc3f */
[----:B------:R-:W-:Y:S02]  /*16a0*/  ULEA UR4, UR39, UR41, 0x8 ;  /* 0x0000002927047291 */ /* 0x000fe4000f8e403f */
[----:B------:R-:W-:-:S09]  /*16b0*/  UIMAD UR6, UR39, 0xc0, UR10 ;  /* 0x000000c0270678a4 */ /* 0x000fd2000f8e020a */
[----:B------:R-:W-:Y:S03]  /*16c0*/  HGMMA.64x96x16.F32.BF16 R24, gdesc[UR4], RZ, !UPT, gsb0 ;  /* 0x01600000041879f0 */ /* 0x000fe6000c0018ff */
[----:B------:R-:W-:Y:S02]  /*16d0*/  WARPGROUP.DEPBAR.LE gsb0, 0x0 ;  /* 0x00008000000079c5 */ /* 0x000fe40000010000 */
[----:B------:R-:W-:Y:S05]  /*16e0*/  @!P1 BRA `(.L_x_19) ;  /* 0x0000000000bc9947 */ /* 0x000fea0003800000 */
[----:B------:R-:W-:Y:S02]  /*16f0*/  UIADD3 UR4, UR39, 0x1, URZ ;  /* 0x0000000127047890 */ /* 0x000fe4000fffe03f */
[----:B------:R-:W-:Y:S02]  /*1700*/  UMOV UR9, UR39 ;  /* 0x0000002700097c82 */ /* 0x000fe40008000000 */
[----:B------:R-:W-:-:S04]  /*1710*/  UISETP.NE.AND UP0, UPT, UR4, 0x20, UPT ;  /* 0x000000200400788c */ /* 0x000fc8000bf05270 */
[----:B------:R-:W-:Y:S02]  /*1720*/  USEL UR5, URZ, 0x1, UP0 ;  /* 0x000000013f057887 */ /* 0x000fe40008000000 */
[----:B------:R-:W-:Y:S02]  /*1730*/  USEL UR8, UR4, URZ, UP0 ;  /* 0x0000003f04087287 */ /* 0x000fe40008000000 */
[----:B------:R-:W-:-:S06]  /*1740*/  ULOP3.LUT UR5, UR38, UR5, URZ, 0x3c, !UPT ;  /* 0x0000000526057292 */ /* 0x000fcc000f8e3c3f */
[----:B01----:R-:W-:-:S07]  /*1750*/  IMAD.U32 R5, RZ, RZ, UR5 ;  /* 0x00000005ff057e24 */ /* 0x003fce000f8e00ff */
.L_x_26:
[----:B01----:R-:W-:Y:S05]  /*1760*/  @!P0 BRA `(.L_x_20) ;  /* 0x0000000000048947 */ /* 0x003fea0003800000 */
[----:B------:R-:W-:Y:S01]  /*1770*/  BPT.TRAP 0x1 ;  /* 0x000000040000795c */ /* 0x000fe20000300000 */
.L_x_20:
[----:B------:R-:W0:Y:S01]  /*1780*/  S2UR UR5, SR_CgaCtaId ;  /* 0x00000000000579c3 */ /* 0x000e220000008800 */
[----:B------:R-:W-:Y:S01]  /*1790*/  UMOV UR4, 0x400 ;  /* 0x0000040000047882 */ /* 0x000fe20000000000 */
[----:B------:R-:W-:Y:S01]  /*17a0*/  SHF.L.U32 R3, R5, 0x1f, RZ ;  /* 0x0000001f05037819 */ /* 0x000fe200000006ff */
[----:B0-----:R-:W-:-:S04]  /*17b0*/  ULEA UR11, UR5, UR4, 0x18 ;  /* 0x00000004050b7291 */ /* 0x001fc8000f8ec03f */
[----:B------:R-:W-:-:S09]  /*17c0*/  ULEA UR4, UR8, UR11, 0x3 ;  /* 0x0000000b08047291 */ /* 0x000fd2000f8e183f */
[----:B------:R0:W1:Y:S01]  /*17d0*/  SYNCS.PHASECHK.TRANS64.TRYWAIT P1, [UR4], R3 ;  /* 0x00000003ff0075a7 */ /* 0x0000620008020144 */
[----:B------:R-:W-:Y:S05]  /*17e0*/  @!P0 BRA `(.L_x_21) ;  /* 0x0000000000048947 */ /* 0x000fea0003800000 */
[----:B------:R-:W-:Y:S01]  /*17f0*/  BPT.TRAP 0x1 ;  /* 0x000000040000795c */ /* 0x000fe20000300000 */
.L_x_21:
[----:B-1----:R-:W-:Y:S05]  /*1800*/  @P1 BRA `(.L_x_22) ;  /* 0x0000000000081947 */ /* 0x002fea0003800000 */
[----:B------:R-:W1:Y:S02]  /*1810*/  SYNCS.PHASECHK.TRANS64.TRYWAIT P1, [UR4], R3 ;  /* 0x00000003ff0075a7 */ /* 0x000e640008020144 */
[----:B-1----:R-:W-:Y:S05]  /*1820*/  @!P1 BRA `(.L_x_23) ;  /* 0x0000006400089947 */ /* 0x002fea0003800000 */
.L_x_22:
[----:B------:R-:W-:Y:S01]  /*1830*/  ULEA UR4, UR8, UR41, 0x8 ;  /* 0x0000002908047291 */ /* 0x000fe2000f8e403f */
[----:B------:R-:W-:Y:S01]  /*1840*/  WARPGROUP.ARRIVE ;  /* 0x00000000000079c5 */ /* 0x000fe20000000000 */
[----:B------:R-:W-:Y:S01]  /*1850*/  UIMAD UR6, UR8, 0xc0, UR10 ;  /* 0x000000c0080678a4 */ /* 0x000fe2000f8e020a */
[----:B------:R-:W-:Y:S01]  /*1860*/  UMOV UR5, 0xc0000010 ;  /* 0xc000001000057882 */ /* 0x000fe20000000000 */
[----:B------:R-:W-:-:S07]  /*1870*/  UMOV UR7, 0xc0000010 ;  /* 0xc000001000077882 */ /* 0x000fce0000000000 */
[----:B------:R-:W-:Y:S03]  /*1880*/  HGMMA.64x96x16.F32.BF16 R24, gdesc[UR4], R24, gsb0 ;  /* 0x01600000041879f0 */ /* 0x000fe60008001818 */
[----:B------:R-:W-:Y:S02]  /*1890*/  WARPGROUP.DEPBAR.LE gsb0, 0x0 ;  /* 0x00008000000079c5 */ /* 0x000fe40000010000 */
[----:B------:R-:W-:Y:S05]  /*18a0*/  @!P0 BRA `(.L_x_24) ;  /* 0x0000000000048947 */ /* 0x000fea0003800000 */
[----:B------:R-:W-:Y:S01]  /*18b0*/  BPT.TRAP 0x1 ;  /* 0x000000040000795c */ /* 0x000fe20000300000 */
.L_x_24:
[----:B------:R-:W-:Y:S01]  /*18c0*/  ULEA UR4, UR9, UR11, 0x3 ;  /* 0x0000000b09047291 */ /* 0x000fe2000f8e183f */
[----:B------:R-:W-:-:S03]  /*18d0*/  ISETP.GT.U32.AND P1, PT, R19, 0x1, PT ;  /* 0x000000011300780c */ /* 0x000fc60003f24070 */
[----:B------:R-:W-:-:S04]  /*18e0*/  UIADD3 UR4, UR4, 0x100, URZ ;  /* 0x0000010004047890 */ /* 0x000fc8000fffe03f */
[----:B------:R-:W-:-:S09]  /*18f0*/  UPRMT UR4, URZ, 0x654, UR4 ;  /* 0x000006543f047896 */ /* 0x000fd20008000004 */
[----:B------:R-:W-:Y:S01]  /*1900*/  SYNCS.ARRIVE.TRANS64.RED.A1T0 RZ, [UR4], RZ ;  /* 0x000000ffffff79a7 */ /* 0x000fe20008100404 */
[----:B------:R-:W-:Y:S05]  /*1910*/  @P1 BRA `(.L_x_25) ;  /* 0x0000000000041947 */ /* 0x000fea0003800000 */
[----:B------:R-:W-:Y:S01]  /*1920*/  BPT.TRAP 0x1 ;  /* 0x000000040000795c */ /* 0x000fe20000300000 */
.L_x_25:
[----:B------:R-:W-:Y:S01]  /*1930*/  UIADD3 UR8, UR8, 0x1, URZ ;  /* 0x0000000108087890 */ /* 0x000fe2000fffe03f */
[C---:B------:R-:W-:Y:S01]  /*1940*/  ISETP.GT.AND P1, PT, R0.reuse, 0x1, PT ;  /* 0x000000010000780c */ /* 0x040fe20003f24270 */
[----:B------:R-:W-:Y:S01]  /*1950*/  UIADD3 UR9, UR9, 0x1, URZ ;  /* 0x0000000109097890 */ /* 0x000fe2000fffe03f */
[----:B------:R-:W-:Y:S01]  /*1960*/  VIADD R0, R0, 0xffffffff ;  /* 0xffffffff00007836 */ /* 0x000fe20000000000 */
[----:B------:R-:W-:Y:S02]  /*1970*/  UISETP.NE.AND UP0, UPT, UR8, 0x20, UPT ;  /* 0x000000200800788c */ /* 0x000fe4000bf05270 */
[----:B------:R-:W-:Y:S02]  /*1980*/  UISETP.NE.AND UP1, UPT, UR9, 0x20, UPT ;  /* 0x000000200900788c */ /* 0x000fe4000bf25270 */
[----:B------:R-:W-:Y:S02]  /*1990*/  USEL UR4, URZ, 0x1, UP0 ;  /* 0x000000013f047887 */ /* 0x000fe40008000000 */
[----:B------:R-:W-:-:S02]  /*19a0*/  USEL UR8, UR8, URZ, UP0 ;  /* 0x0000003f08087287 */ /* 0x000fc40008000000 */
[----:B------:R-:W-:Y:S02]  /*19b0*/  USEL UR9, UR9, URZ, UP1 ;  /* 0x0000003f09097287 */ /* 0x000fe40008800000 */
[----:B------:R-:W-:Y:S01]  /*19c0*/  LOP3.LUT R5, R5, UR4, RZ, 0x3c, !PT ;  /* 0x0000000405057c12 */ /* 0x000fe2000f8e3cff */
[----:B------:R-:W-:Y:S09]  /*19d0*/  @P1 BRA `(.L_x_26) ;  /* 0xfffffffc00601947 */ /* 0x000ff2000383ffff */
.L_x_19:
[----:B------:R-:W2:Y:S02]  /*19e0*/  LDC R0, c[0x0][0x28c] ;  /* 0x0000a300ff007b82 */ /* 0x000ea40000000800 */
[----:B--2---:R-:W-:-:S13]  /*19f0*/  ISETP.GE.AND P1, PT, R0, 0x1, PT ;  /* 0x000000010000780c */ /* 0x004fda0003f26270 */
[----:B------:R-:W-:Y:S05]  /*1a00*/  @!P1 BRA `(.L_x_27) ;  /* 0x0000000000409947 */ /* 0x000fea0003800000 */
[----:B------:R-:W-:Y:S05]  /*1a10*/  @!P0 BRA `(.L_x_28) ;  /* 0x0000000000048947 */ /* 0x000fea0003800000 */
[----:B------:R-:W-:Y:S01]  /*1a20*/  BPT.TRAP 0x1 ;  /* 0x000000040000795c */ /* 0x000fe20000300000 */
.L_x_28:
[----:B------:R-:W2:Y:S01]  /*1a30*/  S2UR UR6, SR_CgaCtaId ;  /* 0x00000000000679c3 */ /* 0x000ea20000008800 */
[----:B------:R-:W-:Y:S01]  /*1a40*/  UISETP.LT.AND UP0, UPT, UR40, 0x1, UPT ;  /* 0x000000012800788c */ /* 0x000fe2000bf01270 */
[----:B------:R-:W-:Y:S01]  /*1a50*/  ISETP.GT.U32.AND P0, PT, R19, 0x1, PT ;  /* 0x000000011300780c */ /* 0x000fe20003f04070 */
[----:B------:R-:W-:Y:S02]  /*1a60*/  UMOV UR5, 0x400 ;  /* 0x0000040000057882 */ /* 0x000fe40000000000 */
[----:B------:R-:W-:-:S04]  /*1a70*/  USEL UR4, UR40, 0x1, UP0 ;  /* 0x0000000128047887 */ /* 0x000fc80008000000 */
[----:B------:R-:W-:-:S04]  /*1a80*/  UIADD3 UR4, UR39, UR40, -UR4 ;  /* 0x0000002827047290 */ /* 0x000fc8000fffe804 */
[----:B------:R-:W-:-:S04]  /*1a90*/  USHF.L.U32 UR4, UR4, 0x3, URZ ;  /* 0x0000000304047899 */ /* 0x000fc8000800063f */
[----:B------:R-:W-:Y:S02]  /*1aa0*/  ULOP3.LUT UR4, UR4, 0xf8, URZ, 0xc0, !UPT ;  /* 0x000000f804047892 */ /* 0x000fe4000f8ec03f */
[----:B--2---:R-:W-:-:S04]  /*1ab0*/  ULEA UR5, UR6, UR5, 0x18 ;  /* 0x0000000506057291 */ /* 0x004fc8000f8ec03f */
[----:B------:R-:W-:-:S04]  /*1ac0*/  UIADD3 UR4, UR5, 0x100, UR4 ;  /* 0x0000010005047890 */ /* 0x000fc8000fffe004 */
[----:B------:R-:W-:-:S09]  /*1ad0*/  UPRMT UR4, URZ, 0x654, UR4 ;  /* 0x000006543f047896 */ /* 0x000fd20008000004 */
[----:B------:R-:W-:Y:S01]  /*1ae0*/  SYNCS.ARRIVE.TRANS64.RED.A1T0 RZ, [UR4], RZ ;  /* 0x000000ffffff79a7 */ /* 0x000fe20008100404 */
[----:B------:R-:W-:Y:S05]  /*1af0*/  @P0 BRA `(.L_x_27) ;  /* 0x0000000000040947 */ /* 0x000fea0003800000 */
[----:B------:R-:W-:Y:S01]  /*1b00*/  BPT.TRAP 0x1 ;  /* 0x000000040000795c */ /* 0x000fe20000300000 */
.L_x_27:
[----:B------:R-:W2:Y:S01]  /*1b10*/  LDC R6, c[0x0][0x288] ;  /* 0x0000a200ff067b82 */ /* 0x000ea20000000800 */
[----:B------:R-:W-:Y:S01]  /*1b20*/  LOP3.LUT R0, R22, 0x1, RZ, 0xc0, !PT ;  /* 0x0000000116007812 */ /* 0x000fe200078ec0ff */
[----:B------:R-:W-:Y:S01]  /*1b30*/  UIADD3 UR39, UR40, UR39, URZ ;  /* 0x0000002728277290 */ /* 0x000fe2000fffe03f */
[----:B01----:R-:W-:Y:S01]  /*1b40*/  SHF.R.U32.HI R3, RZ, 0x2, R18 ;  /* 0x00000002ff037819 */ /* 0x003fe20000011612 */
[----:B------:R-:W-:Y:S01]  /*1b50*/  IMAD R13, R76, 0x60, RZ ;  /* 0x000000604c0d7824 */ /* 0x000fe200078e02ff */
[----:B------:R-:W-:Y:S01]  /*1b60*/  LOP3.LUT R4, R18, 0x60, RZ, 0xc0, !PT ;  /* 0x0000006012047812 */ /* 0x000fe200078ec0ff */
[----:B------:R-:W-:Y:S01]  /*1b70*/  IMAD.SHL.U32 R8, R0, 0x40, RZ ;  /* 0x0000004000087824 */ /* 0x000fe200078e00ff */
[----:B------:R-:W-:Y:S01]  /*1b80*/  LOP3.LUT R5, R18, 0x3, RZ, 0xc0, !PT ;  /* 0x0000000312057812 */ /* 0x000fe200078ec0ff */
[----:B------:R-:W-:Y:S01]  /*1b90*/  USHF.R.U32.HI UR4, URZ, 0x5, UR39 ;  /* 0x000000053f047899 */ /* 0x000fe20008011627 */
[----:B------:R-:W-:Y:S01]  /*1ba0*/  LOP3.LUT R3, R3, 0x7, RZ, 0xc0, !PT ;  /* 0x0000000703037812 */ /* 0x000fe200078ec0ff */
[----:B------:R-:W-:Y:S01]  /*1bb0*/  ULDC UR8, c[0x0][0x284] ;  /* 0x0000a10000087ab9 */ /* 0x000fe20000000800 */
[----:B------:R-:W-:Y:S01]  /*1bc0*/  SHF.R.U32.HI R4, RZ, 0x1, R4 ;  /* 0x00000001ff047819 */ /* 0x000fe20000011604 */
[----:B------:R-:W-:Y:S01]  /*1bd0*/  ULOP3.LUT UR4, UR4, 0x1, URZ, 0xc0, !UPT ;  /* 0x0000000104047892 */ /* 0x000fe2000f8ec03f */
[----:B------:R-:W-:Y:S01]  /*1be0*/  SHF.R.S32.HI R21, RZ, 0x1f, R73 ;  /* 0x0000001fff157819 */ /* 0x000fe20000011449 */
[----:B------:R-:W-:Y:S01]  /*1bf0*/  UISETP.GT.U32.AND UP1, UPT, UR39, 0x1f, UPT ;  /* 0x0000001f2700788c */ /* 0x000fe2000bf24070 */
[--C-:B------:R-:W-:Y:S01]  /*1c00*/  IADD3 R7, RZ, -R4, -R3.reuse ;  /* 0x80000004ff077210 */ /* 0x100fe20007ffe803 */
[----:B------:R-:W-:Y:S01]  /*1c10*/  UISETP.NE.U32.AND UP0, UPT, UR4, 0x1, UPT ;  /* 0x000000010400788c */ /* 0x000fe2000bf05070 */
[----:B------:R-:W-:Y:S01]  /*1c20*/  LOP3.LUT R3, R8, 0x40, R3, 0xe2, !PT ;  /* 0x0000004008037812 */ /* 0x000fe200078ee203 */
[----:B------:R-:W-:Y:S01]  /*1c30*/  IMAD.SHL.U32 R8, R18, 0x2, RZ ;  /* 0x0000000212087824 */ /* 0x000fe200078e00ff */
[----:B------:R-:W-:Y:S01]  /*1c40*/  ULDC.64 UR6, c[0x0][0x5d0] ;  /* 0x0001740000067ab9 */ /* 0x000fe20000000a00 */
[----:B------:R-:W-:Y:S01]  /*1c50*/  UISETP.LT.U32.AND UP1, UPT, UR40, 0x20, UP1 ;  /* 0x000000202800788c */ /* 0x000fe20008f21070 */
[----:B------:R-:W-:Y:S01]  /*1c60*/  IMAD.WIDE R10, R75, 0x80, RZ ;  /* 0x000000804b0a7825 */ /* 0x000fe200078e02ff */
[----:B------:R-:W-:Y:S01]  /*1c70*/  UISETP.GT.U32.AND UP0, UPT, UR40, 0x1f, !UP0 ;  /* 0x0000001f2800788c */ /* 0x000fe2000c704070 */
[----:B------:R-:W-:Y:S01]  /*1c80*/  LOP3.LUT R8, R13, 0x6, R8, 0xf8, !PT ;  /* 0x000000060d087812 */ /* 0x000fe200078ef808 */
[----:B------:R-:W-:Y:S01]  /*1c90*/  USEL UR5, URZ, 0x1, !UP1 ;  /* 0x000000013f057887 */ /* 0x000fe2000c800000 */
[----:B--2---:R-:W-:Y:S01]  /*1ca0*/  IMAD R12, R5, -0x2, R6 ;  /* 0xfffffffe050c7824 */ /* 0x004fe200078e0206 */
[----:B------:R-:W-:Y:S01]  /*1cb0*/  ISETP.GE.AND P0, PT, R13, R6, PT ;  /* 0x000000060d00720c */ /* 0x000fe20003f06270 */
[----:B------:R-:W-:Y:S01]  /*1cc0*/  IMAD.SHL.U32 R5, R75, 0x80, RZ ;  /* 0x000000804b057824 */ /* 0x000fe200078e00ff */
[----:B------:R-:W-:Y:S01]  /*1cd0*/  SHF.R.S32.HI R9, RZ, 0x1f, R8 ;  /* 0x0000001fff097819 */ /* 0x000fe20000011408 */
[----:B------:R-:W-:Y:S01]  /*1ce0*/  IMAD R6, R21, UR6, RZ ;  /* 0x0000000615067c24 */ /* 0x000fe2000f8e02ff */
[----:B------:R-:W-:Y:S01]  /*1cf0*/  USEL UR4, URZ, 0x1, !UP0 ;  /* 0x000000013f047887 */ /* 0x000fe2000c000000 */
[----:B------:R-:W-:Y:S01]  /*1d00*/  IMAD R0, R0, -0x40, R7 ;  /* 0xffffffc000007824 */ /* 0x000fe200078e0207 */
[----:B------:R-:W-:Y:S01]  /*1d10*/  ISETP.GE.OR P0, PT, R5, UR8, P0 ;  /* 0x0000000805007c0c */ /* 0x000fe20008706670 */
[C---:B------:R-:W-:Y:S01]  /*1d20*/  IMAD R15, R73.reuse, UR7, R6 ;  /* 0x00000007490f7c24 */ /* 0x040fe2000f8e0206 */
[----:B------:R-:W-:Y:S01]  /*1d30*/  LOP3.LUT R89, R10, R3, R4, 0xfe, !PT ;  /* 0x000000030a597212 */ /* 0x000fe200078efe04 */
[----:B------:R-:W-:Y:S01]  /*1d40*/  IMAD.WIDE.U32 R6, R73, UR6, R8 ;  /* 0x0000000649067c25 */ /* 0x000fe2000f8e0008 */
[----:B------:R-:W-:Y:S01]  /*1d50*/  ULOP3.LUT UR39, UR39, 0x1f, URZ, 0xc0, !UPT ;  /* 0x0000001f27277892 */ /* 0x000fe2000f8ec03f */
[----:B------:R-:W-:Y:S01]  /*1d60*/  IADD3 R3, -R5, UR8, R0 ;  /* 0x0000000805037c10 */ /* 0x000fe2000fffe100 */
[----:B------:R-:W-:Y:S01]  /*1d70*/  ULOP3.LUT UR38, UR4, UR38, UR5, 0x96, !UPT ;  /* 0x0000002604267292 */ /* 0x000fe2000f8e9605 */
[----:B------:R-:W-:-:S02]  /*1d80*/  IMAD.IADD R7, R7, 0x1, R15 ;  /* 0x0000000107077824 */ /* 0x000fc400078e020f */
[----:B------:R-:W-:Y:S02]  /*1d90*/  IMAD.IADD R4, R12, 0x1, -R13 ;  /* 0x000000010c047824 */ /* 0x000fe400078e0a0d */
[----:B------:R-:W-:Y:S02]  /*1da0*/  IMAD.MOV.U32 R0, RZ, RZ, -0x1 ;  /* 0xffffffffff007424 */ /* 0x000fe400078e00ff */
[----:B------:R-:W-:Y:S05]  /*1db0*/  @P0 BRA `(.L_x_29) ;  /* 0x0000003000640947 */ /* 0x000fea0003800000 */
[----:B------:R-:W0:Y:S01]  /*1dc0*/  LDC.64 R82, c[0x0][0x5c8] ;  /* 0x00017200ff527b82 */ /* 0x000e220000000a00 */
[----:B-----5:R-:W-:Y:S01]  /*1dd0*/  FSETP.NEU.AND P0, PT, R72, RZ, PT ;  /* 0x000000ff4800720b */ /* 0x020fe20003f0d000 */
[----:B------:R-:W-:Y:S01]  /*1de0*/  BSSY B0, `(.L_x_29) ;  /* 0x0000316000007945 */ /* 0x000fe20003800000 */
[----:B------:R-:W-:-:S04]  /*1df0*/  ISETP.GT.AND P2, PT, R4, RZ, PT ;  /* 0x000000ff0400720c */ /* 0x000fc80003f44270 */
[----:B------:R-:W-:Y:S01]  /*1e00*/  ISETP.GT.AND P1, PT, R3, RZ, P2 ;  /* 0x000000ff0300720c */ /* 0x000fe20001724270 */
[-C--:B0-----:R-:W-:Y:S02]  /*1e10*/  IMAD R12, R11, R82.reuse, RZ ;  /* 0x000000520b0c7224 */ /* 0x081fe400078e02ff */
[----:B------:R-:W-:-:S04]  /*1e20*/  IMAD.WIDE.U32 R76, R89, R82, R6 ;  /* 0x00000052594c7225 */ /* 0x000fc800078e0006 */
[----:B------:R-:W-:-:S04]  /*1e30*/  IMAD R5, R89, R83, R12 ;  /* 0x0000005359057224 */ /* 0x000fc800078e020c */
[----:B------:R-:W-:Y:S01]  /*1e40*/  IMAD.IADD R75, R77, 0x1, R5 ;  /* 0x000000014d4b7824 */ /* 0x000fe200078e0205 */
[----:B------:R-:W-:Y:S06]  /*1e50*/  @!P0 BRA `(.L_x_30) ;  /* 0x0000002000888947 */ /* 0x000fec0003800000 */
[----:B------:R-:W0:Y:S01]  /*1e60*/  LDC.64 R80, c[0x0][0x5b8] ;  /* 0x00016e00ff507b82 */ /* 0x000e220000000a00 */
[----:B------:R-:W-:-:S07]  /*1e70*/  ULDC.64 UR4, c[0x0][0x5c0] ;  /* 0x0001700000047ab9 */ /* 0x000fce0000000a00 */
[----:B------:R-:W1:Y:S08]  /*1e80*/  LDC.64 R84, c[0x0][0x5b0] ;  /* 0x00016c00ff547b82 */ /* 0x000e700000000a00 */
[----:B------:R-:W2:Y:S01]  /*1e90*/  LDC.64 R86, c[0x0][0x5a8] ;  /* 0x00016a00ff567b82 */ /* 0x000ea20000000a00 */
[-C--:B0-----:R-:W-:Y:S02]  /*1ea0*/  IMAD R6, R21, R80.reuse, RZ ;  /* 0x0000005015067224 */ /* 0x081fe400078e02ff */
[----:B------:R-:W-:-:S04]  /*1eb0*/  IMAD.WIDE.U32 R78, R73, R80, R8 ;  /* 0x00000050494e7225 */ /* 0x000fc800078e0008 */
[----:B------:R-:W-:Y:S02]  /*1ec0*/  IMAD R77, R73, R81, R6 ;  /* 0x00000051494d7224 */ /* 0x000fe400078e0206 */
[-C--:B-1----:R-:W-:Y:S02]  /*1ed0*/  IMAD R10, R11, R84.reuse, RZ ;  /* 0x000000540b0a7224 */ /* 0x082fe400078e02ff */
[----:B------:R-:W-:Y:S02]  /*1ee0*/  IMAD.IADD R13, R79, 0x1, R77 ;  /* 0x000000014f0d7824 */ /* 0x000fe400078e024d */
[----:B------:R-:W-:Y:S02]  /*1ef0*/  IMAD.MOV.U32 R12, RZ, RZ, R78 ;  /* 0x000000ffff0c7224 */ /* 0x000fe400078e004e */
[C---:B------:R-:W-:Y:S02]  /*1f00*/  IMAD R81, R89.reuse, R85, R10 ;  /* 0x0000005559517224 */ /* 0x040fe400078e020a */
[----:B------:R-:W-:-:S04]  /*1f10*/  IMAD.WIDE.U32 R6, R89, R84, R12 ;  /* 0x0000005459067225 */ /* 0x000fc800078e000c */
[----:B------:R-:W-:Y:S01]  /*1f20*/  IMAD.IADD R5, R7, 0x1, R81 ;  /* 0x0000000107057824 */ /* 0x000fe200078e0251 */
[----:B--2---:R-:W-:-:S04]  /*1f30*/  LEA R14, P0, R6, R86, 0x1 ;  /* 0x00000056060e7211 */ /* 0x004fc800078008ff */
[----:B------:R-:W-:-:S05]  /*1f40*/  LEA.HI.X R15, R6, R87, R5, 0x1, P0 ;  /* 0x00000057060f7211 */ /* 0x000fca00000f0c05 */
[----:B------:R0:W2:Y:S01]  /*1f50*/  @P1 LDG.E.LTC128B.U16 R5, desc[UR36][R14.64] ;  /* 0x000000240e051981 */ /* 0x0000a2000c1e1520 */
[----:B------:R-:W-:Y:S01]  /*1f60*/  LEA R10, P0, R76, UR4, 0x1 ;  /* 0x000000044c0a7c11 */ /* 0x000fe2000f8008ff */
[----:B------:R-:W-:Y:S01]  /*1f70*/  IMAD.WIDE.U32 R6, R89, R84, R8 ;  /* 0x0000005459067225 */ /* 0x000fe200078e0008 */
[----:B------:R-:W-:Y:S03]  /*1f80*/  BSSY B1, `(.L_x_31) ;  /* 0x0000012000017945 */ /* 0x000fe60003800000 */
[----:B------:R-:W-:Y:S02]  /*1f90*/  IMAD.IADD R7, R81, 0x1, R7 ;  /* 0x0000000151077824 */ /* 0x000fe400078e0207 */
[----:B------:R-:W-:Y:S01]  /*1fa0*/  IMAD.WIDE.U32 R20, R73, R80, R6 ;  /* 0x0000005049147225 */ /* 0x000fe200078e0006 */
[----:B0-----:R-:W-:-:S03]  /*1fb0*/  SHF.L.U64.HI R15, R84, 0x3, R85 ;  /* 0x00000003540f7819 */ /* 0x001fc60000010255 */
[----:B------:R-:W-:Y:S01]  /*1fc0*/  IMAD.IADD R7, R77, 0x1, R21 ;  /* 0x000000014d077824 */ /* 0x000fe200078e0215 */
[----:B------:R-:W-:Y:S01]  /*1fd0*/  LEA R6, P4, R20, R86, 0x1 ;  /* 0x0000005614067211 */ /* 0x000fe200078808ff */
[----:B------:R-:W-:-:S03]  /*1fe0*/  IMAD.SHL.U32 R14, R84, 0x8, RZ ;  /* 0x00000008540e7824 */ /* 0x000fc600078e00ff */
[----:B------:R-:W-:Y:S01]  /*1ff0*/  LEA.HI.X R7, R20, R87, R7, 0x1, P4 ;  /* 0x0000005714077211 */ /* 0x000fe200020f0c07 */
[----:B--2---:R-:W-:-:S04]  /*2000*/  IMAD.U32 R11, R5, 0x10000, RZ ;  /* 0x00010000050b7824 */ /* 0x004fc800078e00ff */
[----:B------:R-:W-:-:S04]  /*2010*/  FMUL R11, R11, R72 ;  /* 0x000000480b0b7220 */ /* 0x000fc80000400000 */
[----:B------:R-:W-:Y:S01]  /*2020*/  FFMA R24, R24, R23, R11 ;  /* 0x0000001718187223 */ /* 0x000fe2000000000b */
[----:B------:R-:W-:Y:S02]  /*2030*/  LEA.HI.X R11, R76, UR5, R75, 0x1, P0 ;  /* 0x000000054c0b7c11 */ /* 0x000fe400080f0c4b */
[----:B------:R-:W-:Y:S02]  /*2040*/  ISETP.GT.AND P0, PT, R4, 0x1, PT ;  /* 0x000000010400780c */ /* 0x000fe40003f04270 */
[----:B------:R-:W-:Y:S02]  /*2050*/  F2FP.BF16.F32.PACK_AB R24, RZ, R24 ;  /* 0x00000018ff18723e */ /* 0x000fe400000010ff */
[----:B------:R-:W-:-:S03]  /*2060*/  ISETP.GT.AND P3, PT, R3, RZ, P0 ;  /* 0x000000ff0300720c */ /* 0x000fc60000764270 */
[----:B------:R0:W-:Y:S10]  /*2070*/  @P1 STG.E.U16 desc[UR36][R10.64], R24 ;  /* 0x000000180a001986 */ /* 0x0001f4000c101524 */
[----:B------:R-:W-:Y:S05]  /*2080*/  @!P3 BRA `(.L_x_32) ;  /* 0x000000000004b947 */ /* 0x000fea0003800000 */
[----:B------:R1:W5:Y:S02]  /*2090*/  LDG.E.LTC128B.U16 R5, desc[UR36][R6.64+0x2] ;  /* 0x0000022406057981 */ /* 0x000364000c1e1520 */
.L_x_32:
[----:B------:R-:W-:Y:S05]  /*20a0*/  BSYNC B1 ;  /* 0x0000000000017941 */ /* 0x000fea0003800000 */
.L_x_31:
[----:B-----5:R-:W-:Y:S01]  /*20b0*/  IMAD.U32 R75, R5, 0x10000, RZ ;  /* 0x00010000054b7824 */ /* 0x020fe200078e00ff */
[----:B------:R-:W-:Y:S01]  /*20c0*/  ISETP.GT.AND P2, PT, R3, 0x8, P2 ;  /* 0x000000080300780c */ /* 0x000fe20001744270 */
[----:B------:R-:W-:Y:S01]  /*20d0*/  IMAD.WIDE.U32 R20, R89, R84, R14 ;  /* 0x0000005459147225 */ /* 0x000fe200078e000e */
[----:B0-----:R-:W-:-:S03]  /*20e0*/  PRMT R24, R5, 0x7610, R24 ;  /* 0x0000761005187816 */ /* 0x001fc60000000018 */
[----:B------:R-:W-:Y:S01]  /*20f0*/  FMUL R12, R75, R72 ;  /* 0x000000484b0c7220 */ /* 0x000fe20000400000 */
[----:B------:R-:W-:Y:S01]  /*2100*/  IMAD.IADD R81, R81, 0x1, R21 ;  /* 0x0000000151517824 */ /* 0x000fe200078e0215 */
[----:B------:R-:W-:Y:S02]  /*2110*/  IADD3 R78, P1, R78, R20, RZ ;  /* 0x000000144e4e7210 */ /* 0x000fe40007f3e0ff */
[----:B------:R-:W-:-:S03]  /*2120*/  FFMA R12, R25, R23, R12 ;  /* 0x00000017190c7223 */ /* 0x000fc6000000000c */
[----:B------:R-:W-:Y:S02]  /*2130*/  IMAD.X R13, R81, 0x1, R13, P1 ;  /* 0x00000001510d7824 */ /* 0x000fe400008e060d */
[----:B------:R-:W-:Y:S02]  /*2140*/  F2FP.BF16.F32.PACK_AB R12, RZ, R12 ;  /* 0x0000000cff0c723e */ /* 0x000fe400000010ff */
[----:B------:R-:W-:Y:S02]  /*2150*/  LEA R14, P1, R78, R86, 0x1 ;  /* 0x000000564e0e7211 */ /* 0x000fe400078208ff */
[----:B------:R-:W-:Y:S02]  /*2160*/  PRMT R21, R12, 0x7610, R21 ;  /* 0x000076100c157816 */ /* 0x000fe40000000015 */
[----:B------:R-:W-:-:S03]  /*2170*/  LEA.HI.X R15, R78, R87, R13, 0x1, P1 ;  /* 0x000000574e0f7211 */ /* 0x000fc600008f0c0d */
[----:B------:R0:W-:Y:S04]  /*2180*/  @P3 STG.E.U16 desc[UR36][R10.64+0x2], R21 ;  /* 0x000002150a003986 */ /* 0x0001e8000c101524 */
[----:B------:R-:W2:Y:S01]  /*2190*/  @P2 LDG.E.LTC128B.U16 R24, desc[UR36][R14.64] ;  /* 0x000000240e182981 */ /* 0x000ea2000c1e1520 */
[----:B------:R-:W-:Y:S01]  /*21a0*/  IADD3 R20, P1, R8, R20, RZ ;  /* 0x0000001408147210 */ /* 0x000fe20007f3e0ff */
[----:B------:R-:W-:Y:S01]  /*21b0*/  BSSY B1, `(.L_x_33) ;  /* 0x0000011000017945 */ /* 0x000fe20003800000 */
[C---:B------:R-:W-:Y:S02]  /*21c0*/  SHF.L.U64.HI R13, R82.reuse, 0x4, R83 ;  /* 0x00000004520d7819 */ /* 0x040fe40000010253 */
[----:B------:R-:W-:Y:S01]  /*21d0*/  ISETP.GT.AND P0, PT, R3, 0x8, P0 ;  /* 0x000000080300780c */ /* 0x000fe20000704270 */
[----:B0-----:R-:W-:Y:S01]  /*21e0*/  IMAD.X R21, R9, 0x1, R81, P1 ;  /* 0x0000000109157824 */ /* 0x001fe200008e0651 */
[----:B------:R-:W-:Y:S01]  /*21f0*/  LEA R12, P1, R82, R10, 0x4 ;  /* 0x0000000a520c7211 */ /* 0x000fe200078220ff */
[----:B------:R-:W-:-:S04]  /*2200*/  IMAD.WIDE.U32 R20, R73, R80, R20 ;  /* 0x0000005049147225 */ /* 0x000fc800078e0014 */
[----:B------:R-:W-:Y:S01]  /*2210*/  IMAD.X R13, R13, 0x1, R11, P1 ;  /* 0x000000010d0d7824 */ /* 0x000fe200008e060b */
[----:B------:R-:W-:Y:S01]  /*2220*/  LEA R8, P3, R20, R86, 0x1 ;  /* 0x0000005614087211 */ /* 0x000fe200078608ff */
[----:B------:R-:W-:-:S05]  /*2230*/  IMAD.IADD R9, R77, 0x1, R21 ;  /* 0x000000014d097824 */ /* 0x000fca00078e0215 */
[----:B------:R-:W-:Y:S01]  /*2240*/  LEA.HI.X R9, R20, R87, R9, 0x1, P3 ;  /* 0x0000005714097211 */ /* 0x000fe200018f0c09 */
[----:B--2---:R-:W-:-:S04]  /*2250*/  IMAD.U32 R5, R24, 0x10000, RZ ;  /* 0x0001000018057824 */ /* 0x004fc800078e00ff */
[----:B------:R-:W-:-:S04]  /*2260*/  FMUL R5, R5, R72 ;  /* 0x0000004805057220 */ /* 0x000fc80000400000 */
[----:B------:R-:W-:-:S05]  /*2270*/  FFMA R5, R26, R23, R5 ;  /* 0x000000171a057223 */ /* 0x000fca0000000005 */
[----:B------:R-:W-:-:S05]  /*2280*/  F2FP.BF16.F32.PACK_AB R5, RZ, R5 ;  /* 0x00000005ff05723e */ /* 0x000fca00000010ff */
[----:B------:R0:W-:Y:S01]  /*2290*/  @P2 STG.E.U16 desc[UR36][R12.64], R5 ;  /* 0x000000050c002986 */ /* 0x0001e2000c101524 */
[----:B------:R-:W-:Y:S05]  /*22a0*/  @!P0 BRA `(.L_x_34) ;  /* 0x0000000000048947 */ /* 0x000fea0003800000 */
[----:B------:R2:W5:Y:S02]  /*22b0*/  LDG.E.LTC128B.U16 R24, desc[UR36][R8.64+0x2] ;  /* 0x0000022408187981 */ /* 0x000564000c1e1520 */
.L_x_34:
[----:B------:R-:W-:Y:S05]  /*22c0*/  BSYNC B1 ;  /* 0x0000000000017941 */ /* 0x000fea0003800000 */
.L_x_33:
[----:B0----5:R-:W-:Y:S01]  /*22d0*/  IMAD.U32 R5, R24, 0x10000, RZ ;  /* 0x0001000018057824 */ /* 0x021fe200078e00ff */
[----:B------:R-:W-:Y:S01]  /*22e0*/  ISETP.GT.AND P1, PT, R4, 0x8, PT ;  /* 0x000000080400780c */ /* 0x000fe20003f24270 */
[----:B------:R-:W-:Y:S02]  /*22f0*/  BSSY B1, `(.L_x_35) ;  /* 0x0000008000017945 */ /* 0x000fe40003800000 */
[----:B------:R-:W-:Y:S01]  /*2300*/  FMUL R14, R5, R72 ;  /* 0x00000048050e7220 */ /* 0x000fe20000400000 */
[----:B------:R-:W-:-:S03]  /*2310*/  ISETP.GT.AND P2, PT, R3, RZ, P1 ;  /* 0x000000ff0300720c */ /* 0x000fc60000f44270 */
[----:B------:R-:W-:-:S05]  /*2320*/  FFMA R14, R27, R23, R14 ;  /* 0x000000171b0e7223 */ /* 0x000fca000000000e */
[----:B------:R-:W-:-:S05]  /*2330*/  F2FP.BF16.F32.PACK_AB R14, RZ, R14 ;  /* 0x0000000eff0e723e */ /* 0x000fca00000010ff */
[----:B------:R0:W-:Y:S01]  /*2340*/  @P0 STG.E.U16 desc[UR36][R12.64+0x2], R14 ;  /* 0x0000020e0c000986 */ /* 0x0001e2000c101524 */
[----:B------:R-:W-:Y:S05]  /*2350*/  @!P2 BRA `(.L_x_36) ;  /* 0x000000000004a947 */ /* 0x000fea0003800000 */
[----:B------:R3:W5:Y:S02]  /*2360*/  LDG.E.LTC128B.U16 R24, desc[UR36][R6.64+0x10] ;  /* 0x0000102406187981 */ /* 0x000764000c1e1520 */
.L_x_36:
[----:B------:R-:W-:Y:S05]  /*2370*/  BSYNC B1 ;  /* 0x0000000000017941 */ /* 0x000fea0003800000 */
.L_x_35:
[----:B-----5:R-:W-:Y:S01]  /*2380*/  IMAD.U32 R5, R24, 0x10000, RZ ;  /* 0x0001000018057824 */ /* 0x020fe200078e00ff */
        /* <DEDUP_REMOVED lines=9> */
.L_x_38:
[----:B------:R-:W-:Y:S05]  /*2420*/  BSYNC B1 ;  /* 0x0000000000017941 */ /* 0x000fea0003800000 */
.L_x_37:
[----:B----45:R-:W-:Y:S01]  /*2430*/  IMAD.U32 R5, R24, 0x10000, RZ ;  /* 0x0001000018057824 */ /* 0x030fe200078e00ff */
[----:B------:R-:W-:Y:S01]  /*2440*/  ISETP.GT.AND P1, PT, R3, 0x8, P1 ;  /* 0x000000080300780c */ /* 0x000fe20000f24270 */
[----:B------:R-:W-:Y:S02]  /*2450*/  BSSY B1, `(.L_x_39) ;  /* 0x0000007000017945 */ /* 0x000fe40003800000 */
[----:B0-----:R-:W-:-:S04]  /*2460*/  FMUL R14, R5, R72 ;  /* 0x00000048050e7220 */ /* 0x001fc80000400000 */
[----:B------:R-:W-:-:S05]  /*2470*/  FFMA R14, R29, R23, R14 ;  /* 0x000000171d0e7223 */ /* 0x000fca000000000e */
[----:B------:R-:W-:-:S05]  /*2480*/  F2FP.BF16.F32.PACK_AB R14, RZ, R14 ;  /* 0x0000000eff0e723e */ /* 0x000fca00000010ff */
[----:B------:R0:W-:Y:S01]  /*2490*/  @P3 STG.E.U16 desc[UR36][R10.64+0x12], R14 ;  /* 0x0000120e0a003986 */ /* 0x0001e2000c101524 */
[----:B------:R-:W-:Y:S05]  /*24a0*/  @!P1 BRA `(.L_x_40) ;  /* 0x0000000000049947 */ /* 0x000fea0003800000 */
[----:B------:R4:W5:Y:S02]  /*24b0*/  LDG.E.LTC128B.U16 R24, desc[UR36][R8.64+0x10] ;  /* 0x0000102408187981 */ /* 0x000964000c1e1520 */
.L_x_40:
[----:B------:R-:W-:Y:S05]  /*24c0*/  BSYNC B1 ;  /* 0x0000000000017941 */ /* 0x000fea0003800000 */
.L_x_39:
[----:B-----5:R-:W-:Y:S01]  /*24d0*/  IMAD.U32 R5, R24, 0x10000, RZ ;  /* 0x0001000018057824 */ /* 0x020fe200078e00ff */
[----:B------:R-:W-:Y:S01]  /*24e0*/  ISETP.GT.AND P0, PT, R3, 0x8, P0 ;  /* 0x000000080300780c */ /* 0x000fe20000704270 */
[----:B------:R-:W-:Y:S02]  /*24f0*/  BSSY B1, `(.L_x_41) ;  /* 0x0000007000017945 */ /* 0x000fe40003800000 */
[----:B------:R-:W-:-:S04]  /*2500*/  FMUL R5, R5, R72 ;  /* 0x0000004805057220 */ /* 0x000fc80000400000 */
[----:B------:R-:W-:-:S05]  /*2510*/  FFMA R5, R30, R23, R5 ;  /* 0x000000171e057223 */ /* 0x000fca0000000005 */
[----:B------:R-:W-:-:S05]  /*2520*/  F2FP.BF16.F32.PACK_AB R5, RZ, R5 ;  /* 0x00000005ff05723e */ /* 0x000fca00000010ff */
[----:B------:R0:W-:Y:S01]  /*2530*/  @P1 STG.E.U16 desc[UR36][R12.64+0x10], R5 ;  /* 0x000010050c001986 */ /* 0x0001e2000c101524 */
[----:B------:R-:W-:Y:S05]  /*2540*/  @!P0 BRA `(.L_x_42) ;  /* 0x0000000000048947 */ /* 0x000fea0003800000 */
[----:B------:R0:W5:Y:S02]  /*2550*/  LDG.E.LTC128B.U16 R24, desc[UR36][R8.64+0x12] ;  /* 0x0000122408187981 */ /* 0x000164000c1e1520 */
.L_x_42:
[----:B------:R-:W-:Y:S05]  /*2560*/  BSYNC B1 ;  /* 0x0000000000017941 */ /* 0x000fea0003800000 */
.L_x_41:
        /* <DEDUP_REMOVED lines=10> */
.L_x_44:
[----:B------:R-:W-:Y:S05]  /*2610*/  BSYNC B1 ;  /* 0x0000000000017941 */ /* 0x000fea0003800000 */
.L_x_43:
        /* <DEDUP_REMOVED lines=10> */
.L_x_46:
[----:B------:R-:W-:Y:S05]  /*26c0*/  BSYNC B1 ;  /* 0x0000000000017941 */ /* 0x000fea0003800000 */
.L_x_45:
[----:B0----5:R-:W-:Y:S01]  /*26d0*/  IMAD.U32 R5, R24, 0x10000, RZ ;  /* 0x0001000018057824 */ /* 0x021fe200078e00ff */
        /* <DEDUP_REMOVED lines=8> */
.L_x_48:
[----:B------:R-:W-:Y:S05]  /*2760*/  BSYNC B1 ;  /* 0x0000000000017941 */ /* 0x000fea0003800000 */
.L_x_47:
        /* <DEDUP_REMOVED lines=9> */
.L_x_50:
[----:B------:R-:W-:Y:S05]  /*2800*/  BSYNC B1 ;  /* 0x0000000000017941 */ /* 0x000fea0003800000 */
.L_x_49:
        /* <DEDUP_REMOVED lines=10> */
.L_x_52:
[----:B------:R-:W-:Y:S05]  /*28b0*/  BSYNC B1 ;  /* 0x0000000000017941 */ /* 0x000fea0003800000 */
.L_x_51:
        /* <DEDUP_REMOVED lines=10> */
.L_x_54:
[----:B------:R-:W-:Y:S05]  /*2960*/  BSYNC B1 ;  /* 0x0000000000017941 */ /* 0x000fea0003800000 */
.L_x_53:
        /* <DEDUP_REMOVED lines=9> */
.L_x_56:
[----:B------:R-:W-:Y:S05]  /*2a00*/  BSYNC B1 ;  /* 0x0000000000017941 */ /* 0x000fea0003800000 */
.L_x_55:
        /* <DEDUP_REMOVED lines=9> */
.L_x_58:
[----:B------:R-:W-:Y:S05]  /*2aa0*/  BSYNC B1 ;  /* 0x0000000000017941 */ /* 0x000fea0003800000 */
.L_x_57:
        /* <DEDUP_REMOVED lines=10> */
.L_x_60:
[----:B------:R-:W-:Y:S05]  /*2b50*/  BSYNC B1 ;  /* 0x0000000000017941 */ /* 0x000fea0003800000 */
.L_x_59:
        /* <DEDUP_REMOVED lines=10> */
.L_x_62:
[----:B------:R-:W-:Y:S05]  /*2c00*/  BSYNC B1 ;  /* 0x0000000000017941 */ /* 0x000fea0003800000 */
.L_x_61:
        /* <DEDUP_REMOVED lines=9> */
.L_x_64:
[----:B------:R-:W-:Y:S05]  /*2ca0*/  BSYNC B1 ;  /* 0x0000000000017941 */ /* 0x000fea0003800000 */
.L_x_63:
        /* <DEDUP_REMOVED lines=9> */
.L_x_66:
[----:B------:R-:W-:Y:S05]  /*2d40*/  BSYNC B1 ;  /* 0x0000000000017941 */ /* 0x000fea0003800000 */
.L_x_65:
        /* <DEDUP_REMOVED lines=10> */
.L_x_68:
[----:B------:R-:W-:Y:S05]  /*2df0*/  BSYNC B1 ;  /* 0x0000000000017941 */ /* 0x000fea0003800000 */
.L_x_67:
        /* <DEDUP_REMOVED lines=10> */
.L_x_70:
[----:B------:R-:W-:Y:S05]  /*2ea0*/  BSYNC B1 ;  /* 0x0000000000017941 */ /* 0x000fea0003800000 */
.L_x_69:
        /* <DEDUP_REMOVED lines=9> */
.L_x_72:
[----:B------:R-:W-:Y:S05]  /*2f40*/  BSYNC B1 ;  /* 0x0000000000017941 */ /* 0x000fea0003800000 */
.L_x_71:
        /* <DEDUP_REMOVED lines=9> */
.L_x_74:
[----:B------:R-:W-:Y:S05]  /*2fe0*/  BSYNC B1 ;  /* 0x0000000000017941 */ /* 0x000fea0003800000 */
.L_x_73:
        /* <DEDUP_REMOVED lines=10> */
.L_x_76:
[----:B------:R-:W-:Y:S05]  /*3090*/  BSYNC B1 ;  /* 0x0000000000017941 */ /* 0x000fea0003800000 */
.L_x_75:
        /* <DEDUP_REMOVED lines=10> */
.L_x_78:
[----:B------:R-:W-:Y:S05]  /*3140*/  BSYNC B1 ;  /* 0x0000000000017941 */ /* 0x000fea0003800000 */
.L_x_77:
        /* <DEDUP_REMOVED lines=9> */
.L_x_80:
[----:B------:R-:W-:Y:S05]  /*31e0*/  BSYNC B1 ;  /* 0x0000000000017941 */ /* 0x000fea0003800000 */
.L_x_79:
        /* <DEDUP_REMOVED lines=9> */
.L_x_82:
[----:B------:R-:W-:Y:S05]  /*3280*/  BSYNC B1 ;  /* 0x0000000000017941 */ /* 0x000fea0003800000 */
.L_x_81:
        /* <DEDUP_REMOVED lines=10> */
.L_x_84:
[----:B------:R-:W-:Y:S05]  /*3330*/  BSYNC B1 ;  /* 0x0000000000017941 */ /* 0x000fea0003800000 */
.L_x_83:
        /* <DEDUP_REMOVED lines=10> */
.L_x_86:
[----:B------:R-:W-:Y:S05]  /*33e0*/  BSYNC B1 ;  /* 0x0000000000017941 */ /* 0x000fea0003800000 */
.L_x_85:
        /* <DEDUP_REMOVED lines=9> */
.L_x_88:
[----:B------:R-:W-:Y:S05]  /*3480*/  BSYNC B1 ;  /* 0x0000000000017941 */ /* 0x000fea0003800000 */
.L_x_87:
        /* <DEDUP_REMOVED lines=9> */
.L_x_90:
[----:B------:R-:W-:Y:S05]  /*3520*/  BSYNC B1 ;  /* 0x0000000000017941 */ /* 0x000fea0003800000 */
.L_x_89:
        /* <DEDUP_REMOVED lines=10> */
.L_x_92:
[----:B------:R-:W-:Y:S05]  /*35d0*/  BSYNC B1 ;  /* 0x0000000000017941 */ /* 0x000fea0003800000 */
.L_x_91:
        /* <DEDUP_REMOVED lines=10> */
.L_x_94:
[----:B------:R-:W-:Y:S05]  /*3680*/  BSYNC B1 ;  /* 0x0000000000017941 */ /* 0x000fea0003800000 */
.L_x_93:
        /* <DEDUP_REMOVED lines=9> */
.L_x_96:
[----:B------:R-:W-:Y:S05]  /*3720*/  BSYNC B1 ;  /* 0x0000000000017941 */ /* 0x000fea0003800000 */
.L_x_95:
        /* <DEDUP_REMOVED lines=9> */
.L_x_98:
[----:B------:R-:W-:Y:S05]  /*37c0*/  BSYNC B1 ;  /* 0x0000000000017941 */ /* 0x000fea0003800000 */
.L_x_97:
        /* <DEDUP_REMOVED lines=10> */
.L_x_100:
[----:B------:R-:W-:Y:S05]  /*3870*/  BSYNC B1 ;  /* 0x0000000000017941 */ /* 0x000fea0003800000 */
.L_x_99:
        /* <DEDUP_REMOVED lines=10> */
.L_x_102:
[----:B------:R-:W-:Y:S05]  /*3920*/  BSYNC B1 ;  /* 0x0000000000017941 */ /* 0x000fea0003800000 */
.L_x_101:
        /* <DEDUP_REMOVED lines=9> */
.L_x_104:
[----:B------:R-:W-:Y:S05]  /*39c0*/  BSYNC B1 ;  /* 0x0000000000017941 */ /* 0x000fea0003800000 */
.L_x_103:
        /* <DEDUP_REMOVED lines=9> */
.L_x_106:
[----:B------:R-:W-:Y:S05]  /*3a60*/  BSYNC B1 ;  /* 0x0000000000017941 */ /* 0x000fea0003800000 */
.L_x_105:
        /* <DEDUP_REMOVED lines=10> */
.L_x_108:
[----:B------:R-:W-:Y:S05]  /*3b10*/  BSYNC B1 ;  /* 0x0000000000017941 */ /* 0x000fea0003800000 */
.L_x_107:
        /* <DEDUP_REMOVED lines=10> */
.L_x_110:
[----:B------:R-:W-:Y:S05]  /*3bc0*/  BSYNC B1 ;  /* 0x0000000000017941 */ /* 0x000fea0003800000 */
.L_x_109:
        /* <DEDUP_REMOVED lines=9> */
.L_x_112:
[----:B------:R-:W-:Y:S05]  /*3c60*/  BSYNC B1 ;  /* 0x0000000000017941 */ /* 0x000fea0003800000 */
.L_x_111:
        /* <DEDUP_REMOVED lines=9> */
.L_x_114:
[----:B------:R-:W-:Y:S05]  /*3d00*/  BSYNC B1 ;  /* 0x0000000000017941 */ /* 0x000fea0003800000 */
.L_x_113:
        /* <DEDUP_REMOVED lines=10> */
.L_x_116:
[----:B------:R-:W-:Y:S05]  /*3db0*/  BSYNC B1 ;  /* 0x0000000000017941 */ /* 0x000fea0003800000 */
.L_x_115:
[----:B-----5:R-:W-:Y:S01]  /*3dc0*/  IMAD.U32 R5, R24, 0x10000, RZ ;  /* 0x0001000018057824 */ /* 0x020fe200078e00ff */
[----:B------:R-:W-:Y:S01]  /*3dd0*/  ISETP.GT.AND P0, PT, R4, 0x59, PT ;  /* 0x000000590400780c */ /* 0x000fe20003f04270 */
[----:B------:R-:W-:Y:S01]  /*3de0*/  @P2 IMAD.MOV.U32 R4, RZ, RZ, R10 ;  /* 0x000000ffff042224 */ /* 0x000fe200078e000a */
[----:B------:R-:W-:Y:S01]  /*3df0*/  BSSY B1, `(.L_x_117) ;  /* 0x000000a000017945 */ /* 0x000fe20003800000 */
[----:B------:R-:W-:Y:S01]  /*3e00*/  FMUL R5, R5, R72 ;  /* 0x0000004805057220 */ /* 0x000fe20000400000 */
[----:B------:R-:W-:-:S03]  /*3e10*/  ISETP.GT.AND P3, PT, R3, RZ, P0 ;  /* 0x000000ff0300720c */ /* 0x000fc60000764270 */
[----:B------:R-:W-:-:S05]  /*3e20*/  FFMA R5, R68, R23, R5 ;  /* 0x0000001744057223 */ /* 0x000fca0000000005 */
[----:B------:R-:W-:-:S04]  /*3e30*/  F2FP.BF16.F32.PACK_AB R5, RZ, R5 ;  /* 0x00000005ff05723e */ /* 0x000fc800000010ff */
[----:B0-----:R-:W-:Y:S01]  /*3e40*/  PRMT R14, R5, 0x7610, R14 ;  /* 0x00007610050e7816 */ /* 0x001fe2000000000e */
[----:B------:R-:W-:-:S05]  /*3e50*/  @P2 IMAD.MOV.U32 R5, RZ, RZ, R11 ;  /* 0x000000ffff052224 */ /* 0x000fca00078e000b */
[----:B------:R0:W-:Y:S01]  /*3e60*/  @P2 STG.E.U16 desc[UR36][R4.64+0xb0], R14 ;  /* 0x0000b00e04002986 */ /* 0x0001e2000c101524 */
[----:B------:R-:W-:Y:S05]  /*3e70*/  @!P3 BRA `(.L_x_118) ;  /* 0x000000000004b947 */ /* 0x000fea0003800000 */
[----:B------:R0:W5:Y:S02]  /*3e80*/  LDG.E.LTC128B.U16 R24, desc[UR36][R6.64+0xb2] ;  /* 0x0000b22406187981 */ /* 0x000164000c1e1520 */
.L_x_118:
[----:B------:R-:W-:Y:S05]  /*3e90*/  BSYNC B1 ;  /* 0x0000000000017941 */ /* 0x000fea0003800000 */
.L_x_117:
        /* <DEDUP_REMOVED lines=9> */
.L_x_120:
[----:B------:R-:W-:Y:S05]  /*3f30*/  BSYNC B1 ;  /* 0x0000000000017941 */ /* 0x000fea0003800000 */
.L_x_119:
[----:B-----5:R-:W-:Y:S01]  /*3f40*/  IMAD.U32 R5, R24, 0x10000, RZ ;  /* 0x0001000018057824 */ /* 0x020fe200078e00ff */
[----:B------:R-:W-:Y:S01]  /*3f50*/  ISETP.GT.AND P0, PT, R3, 0x8, P0 ;  /* 0x000000080300780c */ /* 0x000fe20000704270 */
[----:B0-----:R-:W-:Y:S01]  /*3f60*/  @P1 IMAD.MOV.U32 R4, RZ, RZ, R12 ;  /* 0x000000ffff041224 */ /* 0x001fe200078e000c */
[----:B------:R-:W-:Y:S01]  /*3f70*/  BSSY B1, `(.L_x_121) ;  /* 0x0000009000017945 */ /* 0x000fe20003800000 */
[----:B------:R-:W-:-:S04]  /*3f80*/  FMUL R5, R5, R72 ;  /* 0x0000004805057220 */ /* 0x000fc80000400000 */
[----:B------:R-:W-:-:S05]  /*3f90*/  FFMA R5, R70, R23, R5 ;  /* 0x0000001746057223 */ /* 0x000fca0000000005 */
[----:B------:R-:W-:-:S04]  /*3fa0*/  F2FP.BF16.F32.PACK_AB R5, RZ, R5 ;  /* 0x00000005ff05723e */ /* 0x000fc800000010ff */
[----:B-1-3--:R-:W-:Y:S01]  /*3fb0*/  PRMT R6, R5, 0x7610, R6 ;  /* 0x0000761005067816 */ /* 0x00afe20000000006 */
[----:B------:R-:W-:-:S05]  /*3fc0*/  @P1 IMAD.MOV.U32 R5, RZ, RZ, R13 ;  /* 0x000000ffff051224 */ /* 0x000fca00078e000d */
[----:B------:R0:W-:Y:S01]  /*3fd0*/  @P1 STG.E.U16 desc[UR36][R4.64+0xb0], R6 ;  /* 0x0000b00604001986 */ /* 0x0001e2000c101524 */
[----:B------:R-:W-:Y:S05]  /*3fe0*/  @!P0 BRA `(.L_x_122) ;  /* 0x0000000000048947 */ /* 0x000fea0003800000 */
[----:B------:R1:W5:Y:S02]  /*3ff0*/  LDG.E.LTC128B.U16 R24, desc[UR36][R8.64+0xb2] ;  /* 0x0000b22408187981 */ /* 0x000364000c1e1520 */
.L_x_122:
[----:B------:R-:W-:Y:S05]  /*4000*/  BSYNC B1 ;  /* 0x0000000000017941 */ /* 0x000fea0003800000 */
.L_x_121:
[----:B------:R-:W-:Y:S05]  /*4010*/  @!P0 BRA `(.L_x_123) ;  /* 0x0000000c00c88947 */ /* 0x000fea0003800000 */
[----:B-----5:R-:W-:-:S04]  /*4020*/  IMAD.U32 R3, R24, 0x10000, RZ ;  /* 0x0001000018037824 */ /* 0x020fc800078e00ff */
[----:B0-----:R-:W-:-:S04]  /*4030*/  FMUL R4, R3, R72 ;  /* 0x0000004803047220 */ /* 0x001fc80000400000 */
[----:B------:R-:W-:-:S05]  /*4040*/  FFMA R4, R71, R23, R4 ;  /* 0x0000001747047223 */ /* 0x000fca0000000004 */
[----:B------:R-:W-:-:S05]  /*4050*/  F2FP.BF16.F32.PACK_AB R4, RZ, R4 ;  /* 0x00000004ff04723e */ /* 0x000fca00000010ff */
[----:B------:R3:W-:Y:S01]  /*4060*/  STG.E.U16 desc[UR36][R12.64+0xb2], R4 ;  /* 0x0000b2040c007986 */ /* 0x0007e2000c101524 */
[----:B------:R-:W-:Y:S05]  /*4070*/  BRA `(.L_x_123) ;  /* 0x0000000c00b07947 */ /* 0x000fea0003800000 */
.L_x_30:
[----:B------:R-:W-:Y:S01]  /*4080*/  ISETP.GT.AND P0, PT, R4, 0x1, PT ;  /* 0x000000010400780c */ /* 0x000fe20003f04270 */
[----:B------:R-:W-:Y:S01]  /*4090*/  ULDC.64 UR4, c[0x0][0x5c0] ;  /* 0x0001700000047ab9 */ /* 0x000fe20000000a00 */
[-C--:B------:R-:W-:Y:S01]  /*40a0*/  FMUL R24, R24, R23.reuse ;  /* 0x0000001718187220 */ /* 0x080fe20000400000 */
[-C--:B------:R-:W-:Y:S01]  /*40b0*/  FMUL R25, R25, R23.reuse ;  /* 0x0000001719197220 */ /* 0x080fe20000400000 */
[----:B------:R-:W-:Y:S01]  /*40c0*/  ISETP.GT.AND P3, PT, R3, RZ, P0 ;  /* 0x000000ff0300720c */ /* 0x000fe20000764270 */
[-C--:B------:R-:W-:Y:S01]  /*40d0*/  FMUL R26, R26, R23.reuse ;  /* 0x000000171a1a7220 */ /* 0x080fe20000400000 */
[----:B------:R-:W-:Y:S01]  /*40e0*/  LEA R6, P4, R76, UR4, 0x1 ;  /* 0x000000044c067c11 */ /* 0x000fe2000f8808ff */
[-C--:B------:R-:W-:Y:S01]  /*40f0*/  FMUL R27, R27, R23.reuse ;  /* 0x000000171b1b7220 */ /* 0x080fe20000400000 */
[----:B------:R-:W-:Y:S01]  /*4100*/  F2FP.BF16.F32.PACK_AB R24, RZ, R24 ;  /* 0x00000018ff18723e */ /* 0x000fe200000010ff */
[-C--:B------:R-:W-:Y:S01]  /*4110*/  FMUL R28, R28, R23.reuse ;  /* 0x000000171c1c7220 */ /* 0x080fe20000400000 */
[----:B------:R-:W-:Y:S01]  /*4120*/  LEA.HI.X R7, R76, UR5, R75, 0x1, P4 ;  /* 0x000000054c077c11 */ /* 0x000fe2000a0f0c4b */
[----:B------:R-:W-:Y:S01]  /*4130*/  FMUL R29, R29, R23 ;  /* 0x000000171d1d7220 */ /* 0x000fe20000400000 */
[----:B------:R-:W-:Y:S01]  /*4140*/  F2FP.BF16.F32.PACK_AB R25, RZ, R25 ;  /* 0x00000019ff19723e */ /* 0x000fe200000010ff */
[-C--:B------:R-:W-:Y:S01]  /*4150*/  FMUL R30, R30, R23.reuse ;  /* 0x000000171e1e7220 */ /* 0x080fe20000400000 */
[----:B------:R-:W-:Y:S01]  /*4160*/  SHF.L.U64.HI R83, R82, 0x4, R83 ;  /* 0x0000000452537819 */ /* 0x000fe20000010253 */
[----:B------:R-:W-:Y:S01]  /*4170*/  @P1 STG.E.U16 desc[UR36][R6.64], R24 ;  /* 0x0000001806001986 */ /* 0x000fe2000c101524 */
[----:B------:R-:W-:Y:S01]  /*4180*/  ISETP.GT.AND P1, PT, R4, 0x8, PT ;  /* 0x000000080400780c */ /* 0x000fe20003f24270 */
[-C--:B------:R-:W-:Y:S01]  /*4190*/  FMUL R31, R31, R23.reuse ;  /* 0x000000171f1f7220 */ /* 0x080fe20000400000 */
[C---:B------:R-:W-:Y:S01]  /*41a0*/  ISETP.GT.AND P4, PT, R3.reuse, 0x8, P0 ;  /* 0x000000080300780c */ /* 0x040fe20000784270 */
[----:B------:R-:W-:Y:S01]  /*41b0*/  @P3 STG.E.U16 desc[UR36][R6.64+0x2], R25 ;  /* 0x0000021906003986 */ /* 0x000fe2000c101524 */
[----:B------:R-:W-:Y:S01]  /*41c0*/  LEA R8, P3, R82, R6, 0x4 ;  /* 0x0000000652087211 */ /* 0x000fe200078620ff */
[-C--:B------:R-:W-:Y:S01]  /*41d0*/  FMUL R32, R32, R23.reuse ;  /* 0x0000001720207220 */ /* 0x080fe20000400000 */
[----:B------:R-:W-:Y:S01]  /*41e0*/  ISETP.GT.AND P2, PT, R3, 0x8, P2 ;  /* 0x000000080300780c */ /* 0x000fe20001744270 */
[-C--:B------:R-:W-:Y:S01]  /*41f0*/  FMUL R33, R33, R23.reuse ;  /* 0x0000001721217220 */ /* 0x080fe20000400000 */
[----:B------:R-:W-:Y:S01]  /*4200*/  ISETP.GT.AND P0, PT, R4, 0x9, PT ;  /* 0x000000090400780c */ /* 0x000fe20003f04270 */
[----:B------:R-:W-:Y:S01]  /*4210*/  IMAD.X R9, R83, 0x1, R7, P3 ;  /* 0x0000000153097824 */ /* 0x000fe200018e0607 */
[C---:B------:R-:W-:Y:S01]  /*4220*/  ISETP.GT.AND P5, PT, R3.reuse, RZ, P1 ;  /* 0x000000ff0300720c */ /* 0x040fe20000fa4270 */
[-C--:B------:R-:W-:Y:S01]  /*4230*/  FMUL R34, R34, R23.reuse ;  /* 0x0000001722227220 */ /* 0x080fe20000400000 */
[----:B------:R-:W-:Y:S01]  /*4240*/  ISETP.GT.AND P3, PT, R3, RZ, P0 ;  /* 0x000000ff0300720c */ /* 0x000fe20000764270 */
[-C--:B------:R-:W-:Y:S01]  /*4250*/  FMUL R35, R35, R23.reuse ;  /* 0x0000001723237220 */ /* 0x080fe20000400000 */
[----:B------:R-:W-:Y:S01]  /*4260*/  F2FP.BF16.F32.PACK_AB R26, RZ, R26 ;  /* 0x0000001aff1a723e */ /* 0x000fe200000010ff */
[----:B------:R-:W-:Y:S01]  /*4270*/  FMUL R36, R36, R23 ;  /* 0x0000001724247220 */ /* 0x000fe20000400000 */
[----:B------:R-:W-:Y:S01]  /*4280*/  F2FP.BF16.F32.PACK_AB R27, RZ, R27 ;  /* 0x0000001bff1b723e */ /* 0x000fe200000010ff */
[----:B------:R-:W-:Y:S01]  /*4290*/  FMUL R37, R37, R23 ;  /* 0x0000001725257220 */ /* 0x000fe20000400000 */
[----:B------:R-:W-:Y:S01]  /*42a0*/  F2FP.BF16.F32.PACK_AB R28, RZ, R28 ;  /* 0x0000001cff1c723e */ /* 0x000fe200000010ff */
[----:B------:R-:W-:Y:S01]  /*42b0*/  @P2 STG.E.U16 desc[UR36][R8.64], R26 ;  /* 0x0000001a08002986 */ /* 0x000fe2000c101524 */
[----:B------:R-:W-:Y:S01]  /*42c0*/  F2FP.BF16.F32.PACK_AB R29, RZ, R29 ;  /* 0x0000001dff1d723e */ /* 0x000fe200000010ff */
[-C--:B------:R-:W-:Y:S01]  /*42d0*/  FMUL R38, R38, R23.reuse ;  /* 0x0000001726267220 */ /* 0x080fe20000400000 */
[----:B------:R-:W-:Y:S01]  /*42e0*/  ISETP.GT.AND P2, PT, R3, 0x8, P1 ;  /* 0x000000080300780c */ /* 0x000fe20000f44270 */
[----:B------:R-:W-:Y:S01]  /*42f0*/  @P4 STG.E.U16 desc[UR36][R8.64+0x2], R27 ;  /* 0x0000021b08004986 */ /* 0x000fe2000c101524 */
[----:B------:R-:W-:Y:S01]  /*4300*/  ISETP.GT.AND P1, PT, R4, 0x10, PT ;  /* 0x000000100400780c */ /* 0x000fe20003f24270 */
[-C--:B------:R-:W-:Y:S01]  /*4310*/  FMUL R39, R39, R23.reuse ;  /* 0x0000001727277220 */ /* 0x080fe20000400000 */
[----:B------:R-:W-:Y:S01]  /*4320*/  F2FP.BF16.F32.PACK_AB R30, RZ, R30 ;  /* 0x0000001eff1e723e */ /* 0x000fe200000010ff */
[----:B------:R-:W-:Y:S01]  /*4330*/  @P5 STG.E.U16 desc[UR36][R6.64+0x10], R28 ;  /* 0x0000101c06005986 */ /* 0x000fe2000c101524 */
[C---:B------:R-:W-:Y:S01]  /*4340*/  ISETP.GT.AND P4, PT, R3.reuse, RZ, P1 ;  /* 0x000000ff0300720c */ /* 0x040fe20000f84270 */
[----:B------:R-:W-:Y:S01]  /*4350*/  FMUL R40, R40, R23 ;  /* 0x0000001728287220 */ /* 0x000fe20000400000 */
[----:B------:R-:W-:Y:S01]  /*4360*/  F2FP.BF16.F32.PACK_AB R31, RZ, R31 ;  /* 0x0000001fff1f723e */ /* 0x000fe200000010ff */
[----:B------:R-:W-:Y:S01]  /*4370*/  @P3 STG.E.U16 desc[UR36][R6.64+0x12], R29 ;  /* 0x0000121d06003986 */ /* 0x000fe2000c101524 */
[----:B------:R-:W-:Y:S01]  /*4380*/  ISETP.GT.AND P3, PT, R3, 0x8, P0 ;  /* 0x000000080300780c */ /* 0x000fe20000764270 */
[-C--:B------:R-:W-:Y:S01]  /*4390*/  FMUL R41, R41, R23.reuse ;  /* 0x0000001729297220 */ /* 0x080fe20000400000 */
[----:B------:R-:W-:Y:S01]  /*43a0*/  ISETP.GT.AND P0, PT, R4, 0x11, PT ;  /* 0x000000110400780c */ /* 0x000fe20003f04270 */
[----:B------:R-:W-:Y:S01]  /*43b0*/  @P2 STG.E.U16 desc[UR36][R8.64+0x10], R30 ;  /* 0x0000101e08002986 */ /* 0x000fe2000c101524 */
[----:B------:R-:W-:Y:S01]  /*43c0*/  F2FP.BF16.F32.PACK_AB R32, RZ, R32 ;  /* 0x00000020ff20723e */ /* 0x000fe200000010ff */
[-C--:B------:R-:W-:Y:S01]  /*43d0*/  FMUL R42, R42, R23.reuse ;  /* 0x000000172a2a7220 */ /* 0x080fe20000400000 */
[----:B------:R-:W-:Y:S01]  /*43e0*/  ISETP.GT.AND P5, PT, R3, RZ, P0 ;  /* 0x000000ff0300720c */ /* 0x000fe200007a4270 */
[-C--:B------:R-:W-:Y:S01]  /*43f0*/  FMUL R43, R43, R23.reuse ;  /* 0x000000172b2b7220 */ /* 0x080fe20000400000 */
[----:B------:R-:W-:Y:S01]  /*4400*/  ISETP.GT.AND P2, PT, R3, 0x8, P1 ;  /* 0x000000080300780c */ /* 0x000fe20000f44270 */
[-C--:B------:R-:W-:Y:S01]  /*4410*/  FMUL R44, R44, R23.reuse ;  /* 0x000000172c2c7220 */ /* 0x080fe20000400000 */
[----:B------:R-:W-:Y:S01]  /*4420*/  ISETP.GT.AND P1, PT, R4, 0x18, PT ;  /* 0x000000180400780c */ /* 0x000fe20003f24270 */
[----:B------:R-:W-:Y:S01]  /*4430*/  FMUL R45, R45, R23 ;  /* 0x000000172d2d7220 */ /* 0x000fe20000400000 */
[----:B------:R-:W-:Y:S01]  /*4440*/  F2FP.BF16.F32.PACK_AB R33, RZ, R33 ;  /* 0x00000021ff21723e */ /* 0x000fe200000010ff */
[----:B------:R-:W-:Y:S01]  /*4450*/  @P3 STG.E.U16 desc[UR36][R8.64+0x12], R31 ;  /* 0x0000121f08003986 */ /* 0x000fe2000c101524 */
[C---:B------:R-:W-:Y:S01]  /*4460*/  ISETP.GT.AND P3, PT, R3.reuse, 0x8, P0 ;  /* 0x000000080300780c */ /* 0x040fe20000764270 */
[-C--:B------:R-:W-:Y:S01]  /*4470*/  FMUL R46, R46, R23.reuse ;  /* 0x000000172e2e7220 */ /* 0x080fe20000400000 */
[----:B------:R-:W-:Y:S01]  /*4480*/  ISETP.GT.AND P0, PT, R4, 0x19, PT ;  /* 0x000000190400780c */ /* 0x000fe20003f04270 */
[----:B------:R-:W-:Y:S01]  /*4490*/  @P4 STG.E.U16 desc[UR36][R6.64+0x20], R32 ;  /* 0x0000202006004986 */ /* 0x000fe2000c101524 */
[----:B------:R-:W-:Y:S01]  /*44a0*/  ISETP.GT.AND P4, PT, R3, RZ, P1 ;  /* 0x000000ff0300720c */ /* 0x000fe20000f84270 */
[-C--:B------:R-:W-:Y:S01]  /*44b0*/  FMUL R47, R47, R23.reuse ;  /* 0x000000172f2f7220 */ /* 0x080fe20000400000 */
[----:B------:R-:W-:Y:S01]  /*44c0*/  F2FP.BF16.F32.PACK_AB R34, RZ, R34 ;  /* 0x00000022ff22723e */ /* 0x000fe200000010ff */
[----:B------:R-:W-:Y:S01]  /*44d0*/  @P5 STG.E.U16 desc[UR36][R6.64+0x22], R33 ;  /* 0x0000222106005986 */ /* 0x000fe2000c101524 */
[----:B------:R-:W-:Y:S01]  /*44e0*/  ISETP.GT.AND P5, PT, R3, RZ, P0 ;  /* 0x000000ff0300720c */ /* 0x000fe200007a4270 */
[----:B------:R-:W-:Y:S01]  /*44f0*/  FMUL R48, R48, R23 ;  /* 0x0000001730307220 */ /* 0x000fe20000400000 */
[----:B------:R-:W-:Y:S01]  /*4500*/  F2FP.BF16.F32.PACK_AB R35, RZ, R35 ;  /* 0x00000023ff23723e */ /* 0x000fe200000010ff */
[----:B------:R-:W-:Y:S01]  /*4510*/  @P2 STG.E.U16 desc[UR36][R8.64+0x20], R34 ;  /* 0x0000202208002986 */ /* 0x000fe2000c101524 */
[----:B------:R-:W-:Y:S01]  /*4520*/  F2FP.BF16.F32.PACK_AB R36, RZ, R36 ;  /* 0x00000024ff24723e */ /* 0x000fe200000010ff */
[-C--:B------:R-:W-:Y:S01]  /*4530*/  FMUL R49, R49, R23.reuse ;  /* 0x0000001731317220 */ /* 0x080fe20000400000 */
[C---:B------:R-:W-:Y:S01]  /*4540*/  ISETP.GT.AND P2, PT, R3.reuse, 0x8, P1 ;  /* 0x000000080300780c */ /* 0x040fe20000f44270 */
[----:B------:R-:W-:Y:S01]  /*4550*/  @P3 STG.E.U16 desc[UR36][R8.64+0x22], R35 ;  /* 0x0000222308003986 */ /* 0x000fe2000c101524 */
[----:B------:R-:W-:Y:S01]  /*4560*/  ISETP.GT.AND P1, PT, R4, 0x20, PT ;  /* 0x000000200400780c */ /* 0x000fe20003f24270 */
[----:B------:R-:W-:Y:S01]  /*4570*/  FMUL R50, R50, R23 ;  /* 0x0000001732327220 */ /* 0x000fe20000400000 */
[----:B------:R-:W-:Y:S01]  /*4580*/  F2FP.BF16.F32.PACK_AB R37, RZ, R37 ;  /* 0x00000025ff25723e */ /* 0x000fe200000010ff */
[----:B------:R-:W-:Y:S01]  /*4590*/  @P4 STG.E.U16 desc[UR36][R6.64+0x30], R36 ;  /* 0x0000302406004986 */ /* 0x000fe2000c101524 */
[----:B------:R-:W-:Y:S01]  /*45a0*/  ISETP.GT.AND P3, PT, R3, 0x8, P0 ;  /* 0x000000080300780c */ /* 0x000fe20000764270 */
[-C--:B------:R-:W-:Y:S01]  /*45b0*/  FMUL R51, R51, R23.reuse ;  /* 0x0000001733337220 */ /* 0x080fe20000400000 */
[----:B------:R-:W-:Y:S01]  /*45c0*/  ISETP.GT.AND P0, PT, R4, 0x21, PT ;  /* 0x000000210400780c */ /* 0x000fe20003f04270 */
[----:B------:R-:W-:Y:S01]  /*45d0*/  @P5 STG.E.U16 desc[UR36][R6.64+0x32], R37 ;  /* 0x0000322506005986 */ /* 0x000fe2000c101524 */
[----:B------:R-:W-:Y:S01]  /*45e0*/  ISETP.GT.AND P4, PT, R3, RZ, P1 ;  /* 0x000000ff0300720c */ /* 0x000fe20000f84270 */
[-C--:B------:R-:W-:Y:S01]  /*45f0*/  FMUL R52, R52, R23.reuse ;  /* 0x0000001734347220 */ /* 0x080fe20000400000 */
[----:B------:R-:W-:Y:S01]  /*4600*/  F2FP.BF16.F32.PACK_AB R38, RZ, R38 ;  /* 0x00000026ff26723e */ /* 0x000fe200000010ff */
[-C--:B------:R-:W-:Y:S01]  /*4610*/  FMUL R53, R53, R23.reuse ;  /* 0x0000001735357220 */ /* 0x080fe20000400000 */
        /* <DEDUP_REMOVED lines=59> */
[----:B------:R-:W-:Y:S01]  /*49d0*/  FMUL R71, R71, R23 ;  /* 0x0000001747477220 */ /* 0x000fe20000400000 */
[----:B------:R-:W-:-:S02]  /*49e0*/  ISETP.GT.AND P5, PT, R3, RZ, P0 ;  /* 0x000000ff0300720c */ /* 0x000fc400007a4270 */
[----:B------:R-:W-:Y:S01]  /*49f0*/  F2FP.BF16.F32.PACK_AB R51, RZ, R51 ;  /* 0x00000033ff33723e */ /* 0x000fe200000010ff */
[----:B------:R-:W-:Y:S01]  /*4a00*/  @P2 STG.E.U16 desc[UR36][R8.64+0x60], R50 ;  /* 0x0000603208002986 */ /* 0x000fe2000c101524 */
[----:B------:R-:W-:Y:S02]  /*4a10*/  F2FP.BF16.F32.PACK_AB R52, RZ, R52 ;  /* 0x00000034ff34723e */ /* 0x000fe400000010ff */
[C---:B------:R-:W-:Y:S01]  /*4a20*/  ISETP.GT.AND P2, PT, R3.reuse, 0x8, P1 ;  /* 0x000000080300780c */ /* 0x040fe20000f44270 */
[----:B------:R-:W-:Y:S01]  /*4a30*/  @P3 STG.E.U16 desc[UR36][R8.64+0x62], R51 ;  /* 0x0000623308003986 */ /* 0x000fe2000c101524 */
[----:B------:R-:W-:Y:S02]  /*4a40*/  ISETP.GT.AND P1, PT, R4, 0x40, PT ;  /* 0x000000400400780c */ /* 0x000fe40003f24270 */
[----:B------:R-:W-:Y:S01]  /*4a50*/  F2FP.BF16.F32.PACK_AB R53, RZ, R53 ;  /* 0x00000035ff35723e */ /* 0x000fe200000010ff */
[----:B------:R-:W-:Y:S01]  /*4a60*/  @P4 STG.E.U16 desc[UR36][R6.64+0x70], R52 ;  /* 0x0000703406004986 */ /* 0x000fe2000c101524 */
[----:B------:R-:W-:-:S02]  /*4a70*/  ISETP.GT.AND P3, PT, R3, 0x8, P0 ;  /* 0x000000080300780c */ /* 0x000fc40000764270 */
[----:B------:R-:W-:Y:S01]  /*4a80*/  ISETP.GT.AND P0, PT, R4, 0x41, PT ;  /* 0x000000410400780c */ /* 0x000fe20003f04270 */
[----:B------:R-:W-:Y:S01]  /*4a90*/  @P5 STG.E.U16 desc[UR36][R6.64+0x72], R53 ;  /* 0x0000723506005986 */ /* 0x000fe2000c101524 */
[C---:B------:R-:W-:Y:S02]  /*4aa0*/  ISETP.GT.AND P4, PT, R3.reuse, RZ, P1 ;  /* 0x000000ff0300720c */ /* 0x040fe40000f84270 */
[----:B------:R-:W-:Y:S02]  /*4ab0*/  ISETP.GT.AND P5, PT, R3, RZ, P0 ;  /* 0x000000ff0300720c */ /* 0x000fe400007a4270 */
[----:B------:R-:W-:Y:S02]  /*4ac0*/  F2FP.BF16.F32.PACK_AB R54, RZ, R54 ;  /* 0x00000036ff36723e */ /* 0x000fe400000010ff */
[----:B------:R-:W-:Y:S02]  /*4ad0*/  F2FP.BF16.F32.PACK_AB R55, RZ, R55 ;  /* 0x00000037ff37723e */ /* 0x000fe400000010ff */
[----:B------:R-:W-:Y:S01]  /*4ae0*/  F2FP.BF16.F32.PACK_AB R56, RZ, R56 ;  /* 0x00000038ff38723e */ /* 0x000fe200000010ff */
[----:B------:R-:W-:Y:S01]  /*4af0*/  @P2 STG.E.U16 desc[UR36][R8.64+0x70], R54 ;  /* 0x0000703608002986 */ /* 0x000fe2000c101524 */
[----:B------:R-:W-:-:S02]  /*4b00*/  F2FP.BF16.F32.PACK_AB R57, RZ, R57 ;  /* 0x00000039ff39723e */ /* 0x000fc400000010ff */
[C---:B------:R-:W-:Y:S01]  /*4b10*/  ISETP.GT.AND P1, PT, R3.reuse, 0x8, P1 ;  /* 0x000000080300780c */ /* 0x040fe20000f24270 */
[----:B------:R-:W-:Y:S01]  /*4b20*/  @P3 STG.E.U16 desc[UR36][R8.64+0x72], R55 ;  /* 0x0000723708003986 */ /* 0x000fe2000c101524 */
[C---:B------:R-:W-:Y:S02]  /*4b30*/  ISETP.GT.AND P2, PT, R3.reuse, 0x8, P0 ;  /* 0x000000080300780c */ /* 0x040fe40000744270 */
[C---:B------:R-:W-:Y:S01]  /*4b40*/  ISETP.GT.AND P0, PT, R4.reuse, 0x49, PT ;  /* 0x000000490400780c */ /* 0x040fe20003f04270 */
[----:B------:R-:W-:Y:S01]  /*4b50*/  @P4 STG.E.U16 desc[UR36][R6.64+0x80], R56 ;  /* 0x0000803806004986 */ /* 0x000fe2000c101524 */
[----:B------:R-:W-:Y:S02]  /*4b60*/  ISETP.GT.AND P4, PT, R4, 0x48, PT ;  /* 0x000000480400780c */ /* 0x000fe40003f84270 */
[----:B------:R-:W-:Y:S01]  /*4b70*/  F2FP.BF16.F32.PACK_AB R58, RZ, R58 ;  /* 0x0000003aff3a723e */ /* 0x000fe200000010ff */
[----:B------:R-:W-:Y:S01]  /*4b80*/  @P5 STG.E.U16 desc[UR36][R6.64+0x82], R57 ;  /* 0x0000823906005986 */ /* 0x000fe2000c101524 */
[----:B------:R-:W-:-:S02]  /*4b90*/  ISETP.GT.AND P5, PT, R3, RZ, P4 ;  /* 0x000000ff0300720c */ /* 0x000fc400027a4270 */
[C---:B------:R-:W-:Y:S01]  /*4ba0*/  ISETP.GT.AND P3, PT, R3.reuse, RZ, P0 ;  /* 0x000000ff0300720c */ /* 0x040fe20000764270 */
[----:B------:R-:W-:Y:S01]  /*4bb0*/  @P1 STG.E.U16 desc[UR36][R8.64+0x80], R58 ;  /* 0x0000803a08001986 */ /* 0x000fe2000c101524 */
[----:B------:R-:W-:Y:S02]  /*4bc0*/  F2FP.BF16.F32.PACK_AB R59, RZ, R59 ;  /* 0x0000003bff3b723e */ /* 0x000fe400000010ff */
[----:B------:R-:W-:Y:S02]  /*4bd0*/  F2FP.BF16.F32.PACK_AB R60, RZ, R60 ;  /* 0x0000003cff3c723e */ /* 0x000fe400000010ff */
[C---:B------:R-:W-:Y:S01]  /*4be0*/  ISETP.GT.AND P4, PT, R3.reuse, 0x8, P4 ;  /* 0x000000080300780c */ /* 0x040fe20002784270 */
[----:B------:R-:W-:Y:S01]  /*4bf0*/  @P2 STG.E.U16 desc[UR36][R8.64+0x82], R59 ;  /* 0x0000823b08002986 */ /* 0x000fe2000c101524 */
[----:B------:R-:W-:Y:S02]  /*4c00*/  F2FP.BF16.F32.PACK_AB R61, RZ, R61 ;  /* 0x0000003dff3d723e */ /* 0x000fe400000010ff */
[----:B------:R-:W-:Y:S01]  /*4c10*/  ISETP.GT.AND P2, PT, R4, 0x51, PT ;  /* 0x000000510400780c */ /* 0x000fe20003f44270 */
[----:B------:R-:W-:Y:S01]  /*4c20*/  @P5 STG.E.U16 desc[UR36][R6.64+0x90], R60 ;  /* 0x0000903c06005986 */ /* 0x000fe2000c101524 */
[----:B------:R-:W-:-:S02]  /*4c30*/  ISETP.GT.AND P5, PT, R3, 0x8, P0 ;  /* 0x000000080300780c */ /* 0x000fc400007a4270 */
[C---:B------:R-:W-:Y:S01]  /*4c40*/  ISETP.GT.AND P1, PT, R4.reuse, 0x58, PT ;  /* 0x000000580400780c */ /* 0x040fe20003f24270 */
[----:B------:R-:W-:Y:S01]  /*4c50*/  @P3 STG.E.U16 desc[UR36][R6.64+0x92], R61 ;  /* 0x0000923d06003986 */ /* 0x000fe2000c101524 */
[C---:B------:R-:W-:Y:S02]  /*4c60*/  ISETP.GT.AND P3, PT, R4.reuse, 0x50, PT ;  /* 0x000000500400780c */ /* 0x040fe40003f64270 */
[----:B------:R-:W-:Y:S01]  /*4c70*/  ISETP.GT.AND P0, PT, R4, 0x59, PT ;  /* 0x000000590400780c */ /* 0x000fe20003f04270 */
[----:B------:R-:W-:Y:S01]  /*4c80*/  @P4 IMAD.MOV.U32 R4, RZ, RZ, R8 ;  /* 0x000000ffff044224 */ /* 0x000fe200078e0008 */
[----:B------:R-:W-:Y:S01]  /*4c90*/  F2FP.BF16.F32.PACK_AB R62, RZ, R62 ;  /* 0x0000003eff3e723e */ /* 0x000fe200000010ff */
[----:B------:R-:W-:Y:S01]  /*4ca0*/  @P4 IMAD.MOV.U32 R5, RZ, RZ, R9 ;  /* 0x000000ffff054224 */ /* 0x000fe200078e0009 */
[----:B------:R-:W-:Y:S02]  /*4cb0*/  F2FP.BF16.F32.PACK_AB R63, RZ, R63 ;  /* 0x0000003fff3f723e */ /* 0x000fe400000010ff */
[----:B------:R-:W-:-:S02]  /*4cc0*/  F2FP.BF16.F32.PACK_AB R64, RZ, R64 ;  /* 0x00000040ff40723e */ /* 0x000fc400000010ff */
[----:B------:R0:W-:Y:S01]  /*4cd0*/  @P4 STG.E.U16 desc[UR36][R4.64+0x90], R62 ;  /* 0x0000903e04004986 */ /* 0x0001e2000c101524 */
[C---:B------:R-:W-:Y:S02]  /*4ce0*/  ISETP.GT.AND P4, PT, R3.reuse, RZ, P2 ;  /* 0x000000ff0300720c */ /* 0x040fe40001784270 */
[----:B------:R-:W-:Y:S02]  /*4cf0*/  F2FP.BF16.F32.PACK_AB R65, RZ, R65 ;  /* 0x00000041ff41723e */ /* 0x000fe400000010ff */
[----:B------:R-:W-:Y:S02]  /*4d00*/  ISETP.GT.AND P2, PT, R3, 0x8, P2 ;  /* 0x000000080300780c */ /* 0x000fe40001744270 */
[----:B------:R-:W-:Y:S02]  /*4d10*/  F2FP.BF16.F32.PACK_AB R66, RZ, R66 ;  /* 0x00000042ff42723e */ /* 0x000fe400000010ff */
[----:B------:R-:W-:Y:S02]  /*4d20*/  F2FP.BF16.F32.PACK_AB R67, RZ, R67 ;  /* 0x00000043ff43723e */ /* 0x000fe400000010ff */
[----:B------:R-:W-:Y:S01]  /*4d30*/  F2FP.BF16.F32.PACK_AB R68, RZ, R68 ;  /* 0x00000044ff44723e */ /* 0x000fe200000010ff */
[----:B0-----:R-:W-:Y:S01]  /*4d40*/  @P5 IMAD.MOV.U32 R4, RZ, RZ, R8 ;  /* 0x000000ffff045224 */ /* 0x001fe200078e0008 */
[----:B------:R-:W-:Y:S01]  /*4d50*/  F2FP.BF16.F32.PACK_AB R69, RZ, R69 ;  /* 0x00000045ff45723e */ /* 0x000fe200000010ff */
[----:B------:R-:W-:Y:S01]  /*4d60*/  @P5 IMAD.MOV.U32 R5, RZ, RZ, R9 ;  /* 0x000000ffff055224 */ /* 0x000fe200078e0009 */
[----:B------:R-:W-:-:S02]  /*4d70*/  F2FP.BF16.F32.PACK_AB R70, RZ, R70 ;  /* 0x00000046ff46723e */ /* 0x000fc400000010ff */
[----:B------:R-:W-:Y:S02]  /*4d80*/  F2FP.BF16.F32.PACK_AB R71, RZ, R71 ;  /* 0x00000047ff47723e */ /* 0x000fe400000010ff */
[----:B------:R0:W-:Y:S01]  /*4d90*/  @P5 STG.E.U16 desc[UR36][R4.64+0x92], R63 ;  /* 0x0000923f04005986 */ /* 0x0001e2000c101524 */
[C---:B------:R-:W-:Y:S02]  /*4da0*/  ISETP.GT.AND P5, PT, R3.reuse, RZ, P3 ;  /* 0x000000ff0300720c */ /* 0x040fe40001fa4270 */
[----:B------:R-:W-:-:S11]  /*4db0*/  ISETP.GT.AND P3, PT, R3, 0x8, P3 ;  /* 0x000000080300780c */ /* 0x000fd60001f64270 */
[----:B0-----:R-:W-:Y:S02]  /*4dc0*/  @P5 IMAD.MOV.U32 R4, RZ, RZ, R6 ;  /* 0x000000ffff045224 */ /* 0x001fe400078e0006 */
[----:B------:R-:W-:-:S05]  /*4dd0*/  @P5 IMAD.MOV.U32 R5, RZ, RZ, R7 ;  /* 0x000000ffff055224 */ /* 0x000fca00078e0007 */
[----:B------:R0:W-:Y:S01]  /*4de0*/  @P5 STG.E.U16 desc[UR36][R4.64+0xa0], R64 ;  /* 0x0000a04004005986 */ /* 0x0001e2000c101524 */
[C---:B------:R-:W-:Y:S02]  /*4df0*/  ISETP.GT.AND P5, PT, R3.reuse, RZ, P0 ;  /* 0x000000ff0300720c */ /* 0x040fe400007a4270 */
[----:B------:R-:W-:Y:S01]  /*4e00*/  ISETP.GT.AND P0, PT, R3, 0x8, P0 ;  /* 0x000000080300780c */ /* 0x000fe20000704270 */
[----:B0-----:R-:W-:Y:S02]  /*4e10*/  @P4 IMAD.MOV.U32 R4, RZ, RZ, R6 ;  /* 0x000000ffff044224 */ /* 0x001fe400078e0006 */
[----:B------:R-:W-:-:S05]  /*4e20*/  @P4 IMAD.MOV.U32 R5, RZ, RZ, R7 ;  /* 0x000000ffff054224 */ /* 0x000fca00078e0007 */
[----:B------:R0:W-:Y:S01]  /*4e30*/  @P4 STG.E.U16 desc[UR36][R4.64+0xa2], R65 ;  /* 0x0000a24104004986 */ /* 0x0001e2000c101524 */
[C---:B------:R-:W-:Y:S02]  /*4e40*/  ISETP.GT.AND P4, PT, R3.reuse, RZ, P1 ;  /* 0x000000ff0300720c */ /* 0x040fe40000f84270 */
[----:B------:R-:W-:Y:S01]  /*4e50*/  ISETP.GT.AND P1, PT, R3, 0x8, P1 ;  /* 0x000000080300780c */ /* 0x000fe20000f24270 */
[----:B0-----:R-:W-:Y:S02]  /*4e60*/  @P3 IMAD.MOV.U32 R4, RZ, RZ, R8 ;  /* 0x000000ffff043224 */ /* 0x001fe400078e0008 */
[----:B------:R-:W-:-:S05]  /*4e70*/  @P3 IMAD.MOV.U32 R5, RZ, RZ, R9 ;  /* 0x000000ffff053224 */ /* 0x000fca00078e0009 */
[----:B------:R0:W-:Y:S02]  /*4e80*/  @P3 STG.E.U16 desc[UR36][R4.64+0xa0], R66 ;  /* 0x0000a04204003986 */ /* 0x0001e4000c101524 */
[----:B0-----:R-:W-:Y:S02]  /*4e90*/  @P2 IMAD.MOV.U32 R4, RZ, RZ, R8 ;  /* 0x000000ffff042224 */ /* 0x001fe400078e0008 */
[----:B------:R-:W-:-:S05]  /*4ea0*/  @P2 IMAD.MOV.U32 R5, RZ, RZ, R9 ;  /* 0x000000ffff052224 */ /* 0x000fca00078e0009 */
[----:B------:R0:W-:Y:S02]  /*4eb0*/  @P2 STG.E.U16 desc[UR36][R4.64+0xa2], R67 ;  /* 0x0000a24304002986 */ /* 0x0001e4000c101524 */
[----:B0-----:R-:W-:Y:S02]  /*4ec0*/  @P4 IMAD.MOV.U32 R4, RZ, RZ, R6 ;  /* 0x000000ffff044224 */ /* 0x001fe400078e0006 */
[----:B------:R-:W-:-:S05]  /*4ed0*/  @P4 IMAD.MOV.U32 R5, RZ, RZ, R7 ;  /* 0x000000ffff054224 */ /* 0x000fca00078e0007 */
[----:B------:R0:W-:Y:S04]  /*4ee0*/  @P4 STG.E.U16 desc[UR36][R4.64+0xb0], R68 ;  /* 0x0000b04404004986 */ /* 0x0001e8000c101524 */
[----:B------:R1:W-:Y:S01]  /*4ef0*/  @P5 STG.E.U16 desc[UR36][R6.64+0xb2], R69 ;  /* 0x0000b24506005986 */ /* 0x0003e2000c101524 */
[----:B0-----:R-:W-:Y:S02]  /*4f00*/  @P1 IMAD.MOV.U32 R4, RZ, RZ, R8 ;  /* 0x000000ffff041224 */ /* 0x001fe400078e0008 */
[----:B------:R-:W-:-:S05]  /*4f10*/  @P1 IMAD.MOV.U32 R5, RZ, RZ, R9 ;  /* 0x000000ffff051224 */ /* 0x000fca00078e0009 */
[----:B------:R1:W-:Y:S04]  /*4f20*/  @P1 STG.E.U16 desc[UR36][R4.64+0xb0], R70 ;  /* 0x0000b04604001986 */ /* 0x0003e8000c101524 */
[----:B------:R1:W-:Y:S02]  /*4f30*/  @P0 STG.E.U16 desc[UR36][R8.64+0xb2], R71 ;  /* 0x0000b24708000986 */ /* 0x0003e4000c101524 */
.L_x_123:
[----:B------:R-:W-:Y:S05]  /*4f40*/  BSYNC B0 ;  /* 0x0000000000007941 */ /* 0x000fea0003800000 */
.L_x_29:
[----:B------:R-:W-:Y:S01]  /*4f50*/  ULDC UR4, c[0x0][0xc] ;  /* 0x0000030000047ab9 */ /* 0x000fe20000000800 */
[----:B------:R-:W-:Y:S01]  /*4f60*/  ULDC UR5, c[0x0][0x10] ;  /* 0x0000040000057ab9 */ /* 0x000fe20000000800 */
[----:B------:R-:W0:Y:S01]  /*4f70*/  LDC R3, c[0x0][0x14] ;  /* 0x00000500ff037b82 */ /* 0x000e220000000800 */
[----:B------:R-:W-:Y:S01]  /*4f80*/  UIMAD.WIDE.U32 UR4, UR4, UR5, URZ ;  /* 0x00000005040472a5 */ /* 0x000fe2000f8e003f */
[----:B------:R-:W-:Y:S02]  /*4f90*/  IMAD.MOV.U32 R76, RZ, RZ, -0x1 ;  /* 0xffffffffff4c7424 */ /* 0x000fe400078e00ff */
[----:B------:R-:W-:-:S03]  /*4fa0*/  IMAD.MOV.U32 R73, RZ, RZ, -0x1 ;  /* 0xffffffffff497424 */ /* 0x000fc600078e00ff */
[----:B0-----:R-:W-:-:S04]  /*4fb0*/  IMAD.WIDE.U32 R16, R3, UR4, R16 ;  /* 0x0000000403107c25 */ /* 0x001fc8000f8e0010 */
[----:B------:R-:W-:Y:S01]  /*4fc0*/  IMAD R3, R3, UR5, RZ ;  /* 0x0000000503037c24 */ /* 0x000fe2000f8e02ff */
[----:B------:R-:W-:Y:S02]  /*4fd0*/  ULDC.64 UR4, c[0x0][0x650] ;  /* 0x0001940000047ab9 */ /* 0x000fe40000000a00 */
[----:B------:R-:W-:Y:S01]  /*4fe0*/  ISETP.GE.U32.AND P0, PT, R16, UR4, PT ;  /* 0x0000000410007c0c */ /* 0x000fe2000bf06070 */
[--C-:B------:R-:W-:Y:S01]  /*4ff0*/  IMAD.IADD R17, R17, 0x1, R3.reuse ;  /* 0x0000000111117824 */ /* 0x100fe200078e0203 */
[----:B------:R-:W-:-:S04]  /*5000*/  PRMT R3, RZ, 0x7610, R3 ;  /* 0x00007610ff037816 */ /* 0x000fc80000000003 */
[----:B------:R-:W-:-:S13]  /*5010*/  ISETP.GE.U32.AND.EX P0, PT, R17, UR5, PT, P0 ;  /* 0x0000000511007c0c */ /* 0x000fda000bf06100 */
[----:B------:R-:W-:Y:S05]  /*5020*/  @P0 BRA `(.L_x_124) ;  /* 0x0000000400640947 */ /* 0x000fea0003800000 */
[----:B---3--:R-:W0:Y:S01]  /*5030*/  S2R R12, SR_CTAID.X ;  /* 0x00000000000c7919 */ /* 0x008e220000002500 */
[----:B------:R-:W3:Y:S01]  /*5040*/  LDC.64 R10, c[0x0][0x628] ;  /* 0x00018a00ff0a7b82 */ /* 0x000ee20000000a00 */
[----:B------:R-:W-:Y:S01]  /*5050*/  ULDC UR4, c[0x0][0x150] ;  /* 0x0000540000047ab9 */ /* 0x000fe20000000800 */
[----:B-12-4-:R-:W-:Y:S01]  /*5060*/  IMAD.MOV.U32 R8, RZ, RZ, R16 ;  /* 0x000000ffff087224 */ /* 0x016fe200078e0010 */
[----:B-----5:R-:W1:Y:S01]  /*5070*/  S2R R24, SR_CTAID.Y ;  /* 0x0000000000187919 */ /* 0x020e620000002600 */
[----:B------:R-:W-:-:S04]  /*5080*/  IMAD.MOV.U32 R9, RZ, RZ, R17 ;  /* 0x000000ffff097224 */ /* 0x000fc800078e0011 */
[----:B------:R-:W2:Y:S08]  /*5090*/  LDC R21, c[0x0][0x144] ;  /* 0x00005100ff157b82 */ /* 0x000eb00000000800 */
[----:B------:R-:W4:Y:S08]  /*50a0*/  LDC R0, c[0x0][0x630] ;  /* 0x00018c00ff007b82 */ /* 0x000f300000000800 */
[----:B------:R-:W1:Y:S01]  /*50b0*/  LDC.64 R14, c[0x0][0x620] ;  /* 0x00018800ff0e7b82 */ /* 0x000e620000000a00 */
[----:B---3--:R-:W-:-:S04]  /*50c0*/  ISETP.NE.U32.AND P0, PT, R10, RZ, PT ;  /* 0x000000ff0a00720c */ /* 0x008fc80003f05070 */
[----:B------:R-:W-:Y:S02]  /*50d0*/  ISETP.NE.AND.EX P0, PT, R11, RZ, PT, P0 ;  /* 0x000000ff0b00720c */ /* 0x000fe40003f05300 */
[----:B0-----:R-:W-:-:S05]  /*50e0*/  I2FP.F32.U32 R3, R12 ;  /* 0x0000000c00037245 */ /* 0x001fca0000201000 */
[----:B------:R-:W-:-:S04]  /*50f0*/  FMUL R3, R3, UR4 ;  /* 0x0000000403037c20 */ /* 0x000fc80008400000 */
[----:B------:R0:W3:Y:S02]  /*5100*/  F2I.U32.TRUNC.NTZ R20, R3 ;  /* 0x0000000300147305 */ /* 0x0000e4000020f000 */
[----:B--2-4-:R-:W-:Y:S05]  /*5110*/  @!P0 BRA `(.L_x_125) ;  /* 0x0000000000288947 */ /* 0x014fea0003800000 */
[----:B0-----:R-:W0:Y:S02]  /*5120*/  LDC R3, c[0x0][0x634] ;  /* 0x00018d00ff037b82 */ /* 0x001e240000000800 */
        /* <DEDUP_REMOVED lines=9> */
.L_x_125:
[----:B------:R-:W2:Y:S01]  /*51c0*/  LDC.64 R28, c[0x0][0x640] ;  /* 0x00019000ff1c7b82 */ /* 0x000ea20000000a00 */
[-CC-:B------:R-:W-:Y:S01]  /*51d0*/  SHF.R.U64 R73, R8, R0.reuse, R9.reuse ;  /* 0x0000000008497219 */ /* 0x180fe20000001209 */
[----:B---3--:R-:W-:Y:S01]  /*51e0*/  IMAD.MOV R20, RZ, RZ, -R20 ;  /* 0x000000ffff147224 */ /* 0x008fe200078e0a14 */
[----:B------:R-:W-:Y:S01]  /*51f0*/  SHF.R.U32.HI R0, RZ, R0, R9 ;  /* 0x00000000ff007219 */ /* 0x000fe20000011609 */
[----:B------:R-:W-:Y:S01]  /*5200*/  ULDC UR4, c[0x0][0x154] ;  /* 0x0000550000047ab9 */ /* 0x000fe20000000800 */
[----:B0-----:R-:W-:Y:S01]  /*5210*/  IADD3 R3, P0, RZ, -R73, RZ ;  /* 0x80000049ff037210 */ /* 0x001fe20007f1e0ff */
[----:B------:R-:W-:Y:S02]  /*5220*/  IMAD R21, R21, R20, R12 ;  /* 0x0000001415157224 */ /* 0x000fe400078e020c */
[----:B------:R-:W0:Y:S01]  /*5230*/  LDC R6, c[0x0][0x618] ;  /* 0x00018600ff067b82 */ /* 0x000e220000000800 */
[----:B------:R-:W-:Y:S02]  /*5240*/  IMAD.MOV.U32 R7, RZ, RZ, 0x1 ;  /* 0x00000001ff077424 */ /* 0x000fe400078e00ff */
[----:B------:R-:W-:-:S04]  /*5250*/  IMAD.X R5, RZ, RZ, ~R0, P0 ;  /* 0x000000ffff057224 */ /* 0x000fc800000e0e00 */
[-C--:B-1----:R-:W-:Y:S01]  /*5260*/  IMAD R0, R5, R14.reuse, RZ ;  /* 0x0000000e05007224 */ /* 0x082fe200078e02ff */
[----:B------:R-:W1:Y:S01]  /*5270*/  LDC R8, c[0x0][0x608] ;  /* 0x00018200ff087b82 */ /* 0x000e620000000800 */
[----:B------:R-:W-:-:S04]  /*5280*/  IMAD.WIDE.U32 R4, R3, R14, R16 ;  /* 0x0000000e03047225 */ /* 0x000fc800078e0010 */
[----:B------:R-:W-:Y:S01]  /*5290*/  IMAD R3, R3, R15, R0 ;  /* 0x0000000f03037224 */ /* 0x000fe200078e0200 */
[----:B------:R-:W-:Y:S02]  /*52a0*/  I2FP.F32.U32 R0, R24 ;  /* 0x0000001800007245 */ /* 0x000fe40000201000 */
[----:B------:R-:W3:Y:S01]  /*52b0*/  LDC R26, c[0x0][0x658] ;  /* 0x00019600ff1a7b82 */ /* 0x000ee20000000800 */
[----:B------:R-:W-:Y:S01]  /*52c0*/  IMAD.IADD R3, R5, 0x1, R3 ;  /* 0x0000000105037824 */ /* 0x000fe200078e0203 */
[----:B--2---:R-:W-:Y:S01]  /*52d0*/  ISETP.NE.U32.AND P0, PT, R28, RZ, PT ;  /* 0x000000ff1c00720c */ /* 0x004fe20003f05070 */
[----:B------:R-:W-:Y:S01]  /*52e0*/  FMUL R0, R0, UR4 ;  /* 0x0000000400007c20 */ /* 0x000fe20008400000 */
[----:B------:R-:W-:Y:S02]  /*52f0*/  IMAD.MOV.U32 R5, RZ, RZ, -0x1 ;  /* 0xffffffffff057424 */ /* 0x000fe400078e00ff */
[----:B------:R-:W-:Y:S01]  /*5300*/  ISETP.NE.AND.EX P0, PT, R29, RZ, PT, P0 ;  /* 0x000000ff1d00720c */ /* 0x000fe20003f05300 */
[----:B------:R2:W4:Y:S01]  /*5310*/  F2I.U32.TRUNC.NTZ R13, R0 ;  /* 0x00000000000d7305 */ /* 0x000522000020f000 */
[----:B------:R-:W2:Y:S01]  /*5320*/  LDC R15, c[0x0][0x148] ;  /* 0x00005200ff0f7b82 */ /* 0x000ea20000000800 */
[----:B0-----:R-:W-:-:S02]  /*5330*/  SHF.R.U64 R12, R4, R6, R3 ;  /* 0x00000006040c7219 */ /* 0x001fc40000001203 */
[----:B------:R-:W-:-:S05]  /*5340*/  SHF.R.U32.HI R3, RZ, R6, R3 ;  /* 0x00000006ff037219 */ /* 0x000fca0000011603 */
[----:B------:R-:W0:Y:S01]  /*5350*/  LDC R20, c[0x0][0x600] ;  /* 0x00018000ff147b82 */ /* 0x000e220000000800 */
[-CC-:B-1----:R-:W-:Y:S02]  /*5360*/  SHF.R.U64 R10, R12, R8.reuse, R3.reuse ;  /* 0x000000080c0a7219 */ /* 0x182fe40000001203 */
[----:B------:R-:W-:-:S05]  /*5370*/  SHF.R.U32.HI R3, RZ, R8, R3 ;  /* 0x00000008ff037219 */ /* 0x000fca0000011603 */
[----:B------:R-:W1:Y:S01]  /*5380*/  LDC R27, c[0x0][0x648] ;  /* 0x00019200ff1b7b82 */ /* 0x000e620000000800 */
[-C--:B---3--:R-:W-:Y:S02]  /*5390*/  SHF.L.U32 R4, R5, R26.reuse, RZ ;  /* 0x0000001a05047219 */ /* 0x088fe400000006ff */
[-CC-:B------:R-:W-:Y:S02]  /*53a0*/  SHF.R.U64 R14, R10, R26.reuse, R3.reuse ;  /* 0x0000001a0a0e7219 */ /* 0x180fe40000001203 */
[----:B------:R-:W-:Y:S02]  /*53b0*/  SHF.R.U32.HI R5, RZ, R26, R3 ;  /* 0x0000001aff057219 */ /* 0x000fe40000011603 */
[----:B------:R-:W-:Y:S01]  /*53c0*/  LOP3.LUT R25, RZ, R4, RZ, 0x33, !PT ;  /* 0x00000004ff197212 */ /* 0x000fe200078e33ff */
[----:B------:R-:W3:Y:S01]  /*53d0*/  LDC R30, c[0x0][0x638] ;  /* 0x00018e00ff1e7b82 */ /* 0x000ee20000000800 */
[----:B------:R-:W-:Y:S01]  /*53e0*/  SHF.L.U32 R26, R7, R26, RZ ;  /* 0x0000001a071a7219 */ /* 0x000fe200000006ff */
[----:B------:R-:W-:-:S06]  /*53f0*/  IMAD.MOV.U32 R4, RZ, RZ, R14 ;  /* 0x000000ffff047224 */ /* 0x000fcc00078e000e */
[----:B------:R-:W0:Y:S01]  /*5400*/  LDC R31, c[0x0][0x610] ;  /* 0x00018400ff1f7b82 */ /* 0x000e220000000800 */
[----:B----4-:R-:W-:Y:S05]  /*5410*/  @!P0 BRA `(.L_x_126) ;  /* 0x0000000000288947 */ /* 0x010fea0003800000 */
[----:B------:R-:W4:Y:S02]  /*5420*/  LDC R3, c[0x0][0x64c] ;  /* 0x00019300ff037b82 */ /* 0x000f240000000800 */
[----:B----4-:R-:W-:-:S05]  /*5430*/  IADD3 R3, P0, R14, R3, RZ ;  /* 0x000000030e037210 */ /* 0x010fca0007f1e0ff */
        /* <DEDUP_REMOVED lines=8> */
.L_x_126:
[----:B------:R-:W-:Y:S01]  /*54c0*/  ISETP.NE.AND P0, PT, R2, 0x1, PT ;  /* 0x000000010200780c */ /* 0x000fe20003f05270 */
[----:B0-----:R-:W-:Y:S01]  /*54d0*/  VIADD R7, R20, 0xffffffff ;  /* 0xffffffff14077836 */ /* 0x001fe20000000000 */
[----:B-12---:R-:W-:Y:S01]  /*54e0*/  SHF.R.U64 R0, R4, R27, R5 ;  /* 0x0000001b04007219 */ /* 0x006fe20000001205 */
[----:B------:R-:W-:Y:S01]  /*54f0*/  IMAD.MOV R13, RZ, RZ, -R13 ;  /* 0x000000ffff0d7224 */ /* 0x000fe200078e0a0d */
[----:B------:R-:W-:Y:S01]  /*5500*/  LOP3.LUT R5, R10, R25, RZ, 0xc0, !PT ;  /* 0x000000190a057212 */ /* 0x000fe200078ec0ff */
[----:B------:R-:W-:Y:S01]  /*5510*/  IMAD.MOV.U32 R4, RZ, RZ, 0x1 ;  /* 0x00000001ff047424 */ /* 0x000fe200078e00ff */
[----:B------:R-:W-:Y:S01]  /*5520*/  LOP3.LUT R12, R12, R7, RZ, 0xc0, !PT ;  /* 0x000000070c0c7212 */ /* 0x000fe200078ec0ff */
[----:B------:R-:W-:Y:S02]  /*5530*/  IMAD.MOV R3, RZ, RZ, -R0 ;  /* 0x000000ffff037224 */ /* 0x000fe400078e0a00 */
[----:B------:R-:W-:Y:S02]  /*5540*/  IMAD R0, R26, R0, R5 ;  /* 0x000000001a007224 */ /* 0x000fe400078e0205 */
[----:B---3--:R-:W-:-:S02]  /*5550*/  IMAD R3, R3, R30, R14 ;  /* 0x0000001e03037224 */ /* 0x008fc400078e020e */
[----:B------:R-:W-:Y:S02]  /*5560*/  @P0 IMAD R21, R15, R13, R24 ;  /* 0x0000000d0f150224 */ /* 0x000fe400078e0218 */
[----:B------:R-:W-:Y:S01]  /*5570*/  IMAD R5, R3, R20, R12 ;  /* 0x0000001403057224 */ /* 0x000fe200078e020c */
[----:B------:R-:W-:Y:S01]  /*5580*/  PRMT R3, R4, 0x7610, R3 ;  /* 0x0000761004037816 */ /* 0x000fe20000000003 */
[----:B------:R-:W-:-:S05]  /*5590*/  IMAD R0, R0, R31, R21 ;  /* 0x0000001f00007224 */ /* 0x000fca00078e0215 */
[----:B------:R-:W-:Y:S02]  /*55a0*/  SEL R76, R5, R0, !P0 ;  /* 0x00000000054c7207 */ /* 0x000fe40004000000 */
[----:B------:R-:W-:-:S07]  /*55b0*/  SEL R0, R0, R5, !P0 ;  /* 0x0000000500007207 */ /* 0x000fce0004000000 */
.L_x_124:
[----:B------:R-:W-:Y:S01]  /*55c0*/  LOP3.LUT P0, RZ, R3, 0xff, RZ, 0xc0, !PT ;  /* 0x000000ff03ff7812 */ /* 0x000fe2000780c0ff */
[----:B------:R-:W-:-:S12]  /*55d0*/  IMAD.MOV.U32 R75, RZ, RZ, R0 ;  /* 0x000000ffff4b7224 */ /* 0x000fd800078e0000 */
[----:B------:R-:W-:Y:S05]  /*55e0*/  @P0 BRA `(.L_x_127) ;  /* 0xffffffbc003c0947 */ /* 0x000fea000383ffff */
[----:B------:R-:W-:Y:S05]  /*55f0*/  EXIT ;  /* 0x000000000000794d */ /* 0x000fea0003800000 */
.L_x_4:
[----:B0-----:R-:W-:Y:S01]  /*5600*/  ULDC.64 UR4, c[0x0][0x650] ;  /* 0x0001940000047ab9 */ /* 0x001fe20000000a00 */
        /* <DEDUP_REMOVED lines=25> */
.L_x_129:
[--C-:B------:R-:W-:Y:S01]  /*57a0*/  SHF.R.U64 R12, R10, R14, R11.reuse ;  /* 0x0000000e0a0c7219 */ /* 0x100fe2000000120b */
[----:B------:R-:W0:Y:S01]  /*57b0*/  LDC R22, c[0x0][0x618] ;  /* 0x00018600ff167b82 */ /* 0x000e220000000800 */
[----:B------:R-:W-:Y:S01]  /*57c0*/  I2FP.F32.U32 R6, R4 ;  /* 0x0000000400067245 */ /* 0x000fe20000201000 */
[----:B------:R-:W-:Y:S01]  /*57d0*/  ULDC UR4, c[0x0][0x150] ;  /* 0x0000540000047ab9 */ /* 0x000fe20000000800 */
[----:B------:R-:W-:Y:S02]  /*57e0*/  SHF.R.U32.HI R5, RZ, R14, R11 ;  /* 0x0000000eff057219 */ /* 0x000fe4000001160b */
[----:B------:R-:W-:Y:S01]  /*57f0*/  IADD3 R9, P0, RZ, -R12, RZ ;  /* 0x8000000cff097210 */ /* 0x000fe20007f1e0ff */
[----:B------:R-:W-:Y:S01]  /*5800*/  FMUL R11, R6, UR4 ;  /* 0x00000004060b7c20 */ /* 0x000fe20008400000 */
[----:B------:R-:W-:Y:S01]  /*5810*/  ULDC UR4, c[0x0][0x154] ;  /* 0x0000550000047ab9 */ /* 0x000fe20000000800 */
[----:B------:R-:W1:Y:S02]  /*5820*/  LDC.64 R24, c[0x0][0x640] ;  /* 0x00019000ff187b82 */ /* 0x000e640000000a00 */
[----:B------:R-:W-:-:S02]  /*5830*/  IMAD.X R5, RZ, RZ, ~R5, P0 ;  /* 0x000000ffff057224 */ /* 0x000fc400000e0e05 */
[----:B------:R-:W2:Y:S01]  /*5840*/  F2I.U32.TRUNC.NTZ R11, R11 ;  /* 0x0000000b000b7305 */ /* 0x000ea2000020f000 */
[----:B------:R-:W-:-:S03]  /*5850*/  IMAD.WIDE.U32 R6, R9, R20, R16 ;  /* 0x0000001409067225 */ /* 0x000fc600078e0010 */
[----:B------:R-:W3:Y:S01]  /*5860*/  LDC R13, c[0x0][0x144] ;  /* 0x00005100ff0d7b82 */ /* 0x000ee20000000800 */
[----:B------:R-:W-:-:S04]  /*5870*/  IMAD R8, R5, R20, RZ ;  /* 0x0000001405087224 */ /* 0x000fc800078e02ff */
[----:B------:R-:W-:Y:S02]  /*5880*/  IMAD R5, R9, R21, R8 ;  /* 0x0000001509057224 */ /* 0x000fe400078e0208 */
[----:B------:R-:W-:Y:S01]  /*5890*/  IMAD.MOV.U32 R8, RZ, RZ, -0x1 ;  /* 0xffffffffff087424 */ /* 0x000fe200078e00ff */
[----:B------:R-:W4:Y:S01]  /*58a0*/  LDC R14, c[0x0][0x608] ;  /* 0x00018200ff0e7b82 */ /* 0x000f220000000800 */
[----:B------:R-:W-:Y:S01]  /*58b0*/  IMAD.IADD R5, R7, 0x1, R5 ;  /* 0x0000000107057824 */ /* 0x000fe200078e0205 */
[----:B------:R-:W-:-:S04]  /*58c0*/  I2FP.F32.U32 R7, R3 ;  /* 0x0000000300077245 */ /* 0x000fc80000201000 */
[-C--:B0-----:R-:W-:Y:S01]  /*58d0*/  SHF.R.U64 R10, R6, R22.reuse, R5 ;  /* 0x00000016060a7219 */ /* 0x081fe20000001205 */
[----:B--2---:R-:W-:Y:S01]  /*58e0*/  IMAD.MOV R6, RZ, RZ, -R11 ;  /* 0x000000ffff067224 */ /* 0x004fe200078e0a0b */
[----:B------:R-:W0:Y:S01]  /*58f0*/  LDC R9, c[0x0][0x658] ;  /* 0x00019600ff097b82 */ /* 0x000e220000000800 */
[----:B-1----:R-:W-:Y:S01]  /*5900*/  ISETP.NE.U32.AND P0, PT, R24, RZ, PT ;  /* 0x000000ff1800720c */ /* 0x002fe20003f05070 */
[----:B------:R-:W-:Y:S01]  /*5910*/  FMUL R7, R7, UR4 ;  /* 0x0000000407077c20 */ /* 0x000fe20008400000 */
[----:B------:R-:W-:Y:S02]  /*5920*/  SHF.R.U32.HI R5, RZ, R22, R5 ;  /* 0x00000016ff057219 */ /* 0x000fe40000011605 */
[----:B------:R-:W-:-:S03]  /*5930*/  ISETP.NE.AND.EX P0, PT, R25, RZ, PT, P0 ;  /* 0x000000ff1900720c */ /* 0x000fc60003f05300 */
[----:B------:R-:W1:Y:S01]  /*5940*/  LDC R20, c[0x0][0x148] ;  /* 0x00005200ff147b82 */ /* 0x000e620000000800 */
[----:B---3--:R-:W-:Y:S02]  /*5950*/  IMAD R23, R13, R6, R4 ;  /* 0x000000060d177224 */ /* 0x008fe400078e0204 */
[----:B------:R-:W-:-:S05]  /*5960*/  IMAD.MOV.U32 R6, RZ, RZ, 0x1 ;  /* 0x00000001ff067424 */ /* 0x000fca00078e00ff */
[----:B------:R-:W2:Y:S01]  /*5970*/  LDC R21, c[0x0][0x600] ;  /* 0x00018000ff157b82 */ /* 0x000ea20000000800 */
[-CC-:B----4-:R-:W-:Y:S02]  /*5980*/  SHF.R.U64 R13, R10, R14.reuse, R5.reuse ;  /* 0x0000000e0a0d7219 */ /* 0x190fe40000001205 */
[----:B------:R-:W-:Y:S02]  /*5990*/  SHF.R.U32.HI R4, RZ, R14, R5 ;  /* 0x0000000eff047219 */ /* 0x000fe40000011605 */
[----:B------:R3:W4:Y:S03]  /*59a0*/  F2I.U32.TRUNC.NTZ R14, R7 ;  /* 0x00000007000e7305 */ /* 0x000726000020f000 */
[----:B------:R-:W1:Y:S01]  /*59b0*/  LDC R26, c[0x0][0x648] ;  /* 0x00019200ff1a7b82 */ /* 0x000e620000000800 */
[-C--:B0-----:R-:W-:Y:S02]  /*59c0*/  SHF.R.U64 R15, R13, R9.reuse, R4 ;  /* 0x000000090d0f7219 */ /* 0x081fe40000001204 */
[----:B------:R-:W-:-:S02]  /*59d0*/  SHF.L.U32 R8, R8, R9, RZ ;  /* 0x0000000908087219 */ /* 0x000fc400000006ff */
[-C--:B------:R-:W-:Y:S01]  /*59e0*/  SHF.R.U32.HI R5, RZ, R9.reuse, R4 ;  /* 0x00000009ff057219 */ /* 0x080fe20000011604 */
[----:B------:R-:W-:Y:S01]  /*59f0*/  IMAD.MOV.U32 R4, RZ, RZ, R15 ;  /* 0x000000ffff047224 */ /* 0x000fe200078e000f */
[----:B------:R-:W-:Y:S01]  /*5a00*/  SHF.L.U32 R22, R6, R9, RZ ;  /* 0x0000000906167219 */ /* 0x000fe200000006ff */
[----:B------:R-:W0:Y:S01]  /*5a10*/  LDC R27, c[0x0][0x638] ;  /* 0x00018e00ff1b7b82 */ /* 0x000e220000000800 */
[----:B------:R-:W-:-:S07]  /*5a20*/  LOP3.LUT R28, RZ, R8, RZ, 0x33, !PT ;  /* 0x00000008ff1c7212 */ /* 0x000fce00078e33ff */
        /* <DEDUP_REMOVED lines=12> */
.L_x_130:
[----:B------:R-:W-:Y:S01]  /*5af0*/  ISETP.NE.AND P0, PT, R2, 0x1, PT ;  /* 0x000000010200780c */ /* 0x000fe20003f05270 */
[----:B--2---:R-:W-:Y:S01]  /*5b00*/  VIADD R7, R21, 0xffffffff ;  /* 0xffffffff15077836 */ /* 0x004fe20000000000 */
[----:B-1----:R-:W-:Y:S01]  /*5b10*/  SHF.R.U64 R5, R4, R26, R5 ;  /* 0x0000001a04057219 */ /* 0x002fe20000001205 */
[----:B------:R-:W-:Y:S01]  /*5b20*/  IMAD.MOV R14, RZ, RZ, -R14 ;  /* 0x000000ffff0e7224 */ /* 0x000fe200078e0a0e */
[----:B------:R-:W-:Y:S01]  /*5b30*/  LOP3.LUT R4, R13, R28, RZ, 0xc0, !PT ;  /* 0x0000001c0d047212 */ /* 0x000fe200078ec0ff */
[----:B------:R-:W-:Y:S01]  /*5b40*/  IMAD.MOV.U32 R8, RZ, RZ, R12 ;  /* 0x000000ffff087224 */ /* 0x000fe200078e000c */
[----:B------:R-:W-:Y:S01]  /*5b50*/  LOP3.LUT R10, R10, R7, RZ, 0xc0, !PT ;  /* 0x000000070a0a7212 */ /* 0x000fe200078ec0ff */
[----:B------:R-:W-:Y:S02]  /*5b60*/  IMAD.MOV R6, RZ, RZ, -R5 ;  /* 0x000000ffff067224 */ /* 0x000fe400078e0a05 */
[----:B------:R-:W-:-:S04]  /*5b70*/  IMAD R4, R22, R5, R4 ;  /* 0x0000000516047224 */ /* 0x000fc800078e0204 */
[----:B------:R-:W-:Y:S02]  /*5b80*/  @P0 IMAD R23, R20, R14, R3 ;  /* 0x0000000e14170224 */ /* 0x000fe400078e0203 */
[----:B0-----:R-:W-:Y:S02]  /*5b90*/  IMAD R3, R6, R27, R15 ;  /* 0x0000001b06037224 */ /* 0x001fe400078e020f */
[----:B------:R-:W-:Y:S02]  /*5ba0*/  IMAD R7, R4, R29, R23 ;  /* 0x0000001d04077224 */ /* 0x000fe400078e0217 */
[----:B------:R-:W-:Y:S02]  /*5bb0*/  IMAD R4, R3, R21, R10 ;  /* 0x0000001503047224 */ /* 0x000fe400078e020a */
[----:B------:R-:W-:-:S03]  /*5bc0*/  IMAD.MOV.U32 R6, RZ, RZ, 0x1 ;  /* 0x00000001ff067424 */ /* 0x000fc600078e00ff */
[----:B------:R-:W-:Y:S02]  /*5bd0*/  SEL R9, R4, R7, !P0 ;  /* 0x0000000704097207 */ /* 0x000fe40004000000 */
[----:B------:R-:W-:-:S07]  /*5be0*/  SEL R7, R7, R4, !P0 ;  /* 0x0000000407077207 */ /* 0x000fce0004000000 */
.L_x_128:
[----:B------:R-:W-:-:S08]  /*5bf0*/  NOP ;  /* 0x0000000000007918 */ /* 0x000fd00000000000 */
[----:B------:R-:W0:-:S00]  /*5c00*/  USETMAXREG.DEALLOC.CTAPOOL 0x28 ;  /* 0x00000028000079c8 */ /* 0x000e0000080e0500 */
[----:B0-----:R-:W-:-:S13]  /*5c10*/  ISETP.NE.AND P0, PT, R0, RZ, PT ;  /* 0x000000ff0000720c */ /* 0x001fda0003f05270 */
[----:B------:R-:W-:Y:S05]  /*5c20*/  @P0 EXIT ;  /* 0x000000000000094d */ /* 0x000fea0003800000 */
[----:B------:R-:W-:Y:S01]  /*5c30*/  LOP3.LUT P0, RZ, R6, 0xff, RZ, 0xc0, !PT ;  /* 0x000000ff06ff7812 */ /* 0x000fe2000780c0ff */
[----:B------:R-:W-:Y:S02]  /*5c40*/  IMAD.MOV.U32 R3, RZ, RZ, 0x1 ;  /* 0x00000001ff037424 */ /* 0x000fe400078e00ff */
[----:B------:R-:W-:-:S10]  /*5c50*/  IMAD.MOV.U32 R0, RZ, RZ, RZ ;  /* 0x000000ffff007224 */ /* 0x000fd400078e00ff */
[----:B------:R-:W-:Y:S05]  /*5c60*/  @!P0 BRA `(.L_x_131) ;  /* 0x0000000c00348947 */ /* 0x000fea0003800000 */
[----:B------:R-:W0:Y:S01]  /*5c70*/  LDC R0, c[0x0][0x28c] ;  /* 0x0000a300ff007b82 */ /* 0x000e220000000800 */
[----:B------:R-:W-:Y:S01]  /*5c80*/  ULDC UR5, c[0x0][0x600] ;  /* 0x0001800000057ab9 */ /* 0x000fe20000000800 */
[----:B------:R-:W-:Y:S01]  /*5c90*/  ULDC UR4, c[0x0][0xc] ;  /* 0x0000030000047ab9 */ /* 0x000fe20000000800 */
[----:B------:R-:W-:Y:S01]  /*5ca0*/  UIADD3 UR16, UR5, -0x1, URZ ;  /* 0xffffffff05107890 */ /* 0x000fe2000fffe03f */
[C---:B------:R-:W-:Y:S01]  /*5cb0*/  LOP3.LUT P2, RZ, R18.reuse, 0x7f, RZ, 0xc0, !PT ;  /* 0x0000007f12ff7812 */ /* 0x040fe2000784c0ff */
[----:B------:R-:W-:Y:S01]  /*5cc0*/  ULDC UR6, c[0x0][0x658] ;  /* 0x0001960000067ab9 */ /* 0x000fe20000000800 */
[----:B------:R-:W-:Y:S01]  /*5cd0*/  ULDC UR5, c[0x0][0x10] ;  /* 0x0000040000057ab9 */ /* 0x000fe20000000800 */
[----:B------:R-:W-:Y:S01]  /*5ce0*/  UMOV UR7, 0xffffffff ;  /* 0xffffffff00077882 */ /* 0x000fe20000000000 */
[----:B------:R-:W-:Y:S01]  /*5cf0*/  UMOV UR8, 0x1 ;  /* 0x0000000100087882 */ /* 0x000fe20000000000 */
[----:B------:R-:W-:Y:S01]  /*5d00*/  UIMAD.WIDE.U32 UR4, UR4, UR5, URZ ;  /* 0x00000005040472a5 */ /* 0x000fe2000f8e003f */
[----:B------:R-:W-:Y:S01]  /*5d10*/  LOP3.LUT P0, RZ, R18, 0x1f, RZ, 0xc0, !PT ;  /* 0x0000001f12ff7812 */ /* 0x000fe2000780c0ff */
[----:B------:R-:W-:Y:S01]  /*5d20*/  USHF.L.U32 UR7, UR7, UR6, URZ ;  /* 0x0000000607077299 */ /* 0x000fe2000800063f */
[----:B------:R-:W-:Y:S01]  /*5d30*/  BSSY B0, `(.L_x_131) ;  /* 0x00000c0000007945 */ /* 0x000fe20003800000 */
[----:B------:R-:W-:Y:S01]  /*5d40*/  USHF.L.U32 UR18, UR8, UR6, URZ ;  /* 0x0000000608127299 */ /* 0x000fe2000800063f */
[----:B------:R-:W-:Y:S01]  /*5d50*/  IMAD.MOV.U32 R11, RZ, RZ, 0x1 ;  /* 0x00000001ff0b7424 */ /* 0x000fe200078e00ff */
[----:B------:R-:W-:Y:S01]  /*5d60*/  LOP3.LUT R18, R19, 0x2, RZ, 0xfc, !PT ;  /* 0x0000000213127812 */ /* 0x000fe200078efcff */
[----:B------:R-:W-:Y:S01]  /*5d70*/  ULDC UR6, c[0x0][0x14] ;  /* 0x0000050000067ab9 */ /* 0x000fe20000000800 */
[----:B------:R-:W-:Y:S01]  /*5d80*/  PLOP3.LUT P0, PT, P0, P2, PT, 0x8a, 0x0 ;  /* 0x000000000000781c */ /* 0x000fe20000705172 */
[----:B------:R-:W-:-:S02]  /*5d90*/  UIMAD.WIDE.U32 UR20, UR4, UR6, URZ ;  /* 0x00000006041472a5 */ /* 0x000fc4000f8e003f */
[----:B------:R-:W-:Y:S02]  /*5da0*/  UIMAD UR13, UR5, UR6, URZ ;  /* 0x00000006050d72a4 */ /* 0x000fe4000f8e023f */
[----:B------:R-:W-:Y:S01]  /*5db0*/  ULOP3.LUT UR17, URZ, UR7, URZ, 0x33, !UPT ;  /* 0x000000073f117292 */ /* 0x000fe2000f8e333f */
[----:B0-----:R-:W-:Y:S01]  /*5dc0*/  VIADD R0, R0, 0xf ;  /* 0x0000000f00007836 */ /* 0x001fe20000000000 */
[----:B------:R-:W-:Y:S01]  /*5dd0*/  UIADD3 UR13, UR21, UR13, URZ ;  /* 0x0000000d150d7290 */ /* 0x000fe2000fffe03f */
[----:B------:R-:W-:-:S03]  /*5de0*/  ULDC.64 UR22, c[0x0][0x198] ;  /* 0x0000660000167ab9 */ /* 0x000fc60000000a00 */
[----:B------:R-:W-:-:S04]  /*5df0*/  SHF.R.S32.HI R3, RZ, 0x1f, R0 ;  /* 0x0000001fff037819 */ /* 0x000fc80000011400 */
[----:B------:R-:W-:Y:S01]  /*5e00*/  LEA.HI R3, R3, R0, RZ, 0x4 ;  /* 0x0000000003037211 */ /* 0x000fe200078f20ff */
[----:B------:R-:W-:-:S03]  /*5e10*/  IMAD.MOV.U32 R0, RZ, RZ, RZ ;  /* 0x000000ffff007224 */ /* 0x000fc600078e00ff */
[----:B------:R-:W-:Y:S01]  /*5e20*/  SHF.R.S32.HI R13, RZ, 0x4, R3 ;  /* 0x00000004ff0d7819 */ /* 0x000fe20000011403 */
[----:B------:R-:W-:-:S04]  /*5e30*/  IMAD.MOV.U32 R3, RZ, RZ, 0x1 ;  /* 0x00000001ff037424 */ /* 0x000fc800078e00ff */
[----:B------:R-:W-:-:S07]  /*5e40*/  VIADD R10, R13, 0x1 ;  /* 0x000000010d0a7836 */ /* 0x000fce0000000000 */
.L_x_143:
[----:B------:R-:W-:-:S03]  /*5e50*/  UMOV UR4, 0xffffffff ;  /* 0xffffffff00047882 */ /* 0x000fc60000000000 */
[----:B------:R-:W-:Y:S05]  /*5e60*/  BRA.DIV UR4, `(.L_x_132) ;  /* 0x0000001e04907947 */ /* 0x000fea000b800000 */
[----:B------:R-:W-:-:S13]  /*5e70*/  ELECT P6, URZ, PT ;  /* 0x00000000003f782f */ /* 0x000fda00038c0000 */
.L_x_182:
[----:B------:R-:W0:Y:S01]  /*5e80*/  LDC R4, c[0x0][0x28c] ;  /* 0x0000a300ff047b82 */ /* 0x000e220000000800 */
[----:B------:R-:W-:Y:S01]  /*5e90*/  BSSY B1, `(.L_x_133) ;  /* 0x0000037000017945 */ /* 0x000fe20003800000 */
[----:B0-----:R-:W-:-:S13]  /*5ea0*/  ISETP.LT.OR P6, PT, R4, 0x1, !P6 ;  /* 0x000000010400780c */ /* 0x001fda00077c1670 */
[----:B------:R-:W-:Y:S05]  /*5eb0*/  @P6 BRA `(.L_x_134) ;  /* 0x0000000000d06947 */ /* 0x000fea0003800000 */
[----:B------:R-:W-:Y:S02]  /*5ec0*/  IMAD R14, R9, 0x60, RZ ;  /* 0x00000060090e7824 */ /* 0x000fe400078e02ff */
[----:B------:R-:W-:Y:S02]  /*5ed0*/  IMAD.SHL.U32 R15, R7, 0x80, RZ ;  /* 0x00000080070f7824 */ /* 0x000fe400078e00ff */
[----:B------:R-:W-:Y:S02]  /*5ee0*/  IMAD.MOV.U32 R20, RZ, RZ, RZ ;  /* 0x000000ffff147224 */ /* 0x000fe400078e00ff */
[----:B------:R-:W-:Y:S02]  /*5ef0*/  IMAD.MOV.U32 R4, RZ, RZ, R10 ;  /* 0x000000ffff047224 */ /* 0x000fe400078e000a */
[----:B------:R-:W-:Y:S02]  /*5f00*/  IMAD.MOV.U32 R5, RZ, RZ, R3 ;  /* 0x000000ffff057224 */ /* 0x000fe400078e0003 */
[----:B------:R-:W-:-:S07]  /*5f10*/  IMAD.MOV.U32 R6, RZ, RZ, R0 ;  /* 0x000000ffff067224 */ /* 0x000fce00078e0000 */
.L_x_138:
[----:B------:R-:W0:Y:S01]  /*5f20*/  S2R R12, SR_CgaCtaId ;  /* 0x00000000000c7919 */ /* 0x000e220000008800 */
[----:B------:R-:W-:Y:S01]  /*5f30*/  MOV R7, 0x400 ;  /* 0x0000040000077802 */ /* 0x000fe20000000f00 */
[----:B------:R-:W1:Y:S03]  /*5f40*/  @!P2 LDC R9, c[0x0][0x500] ;  /* 0x00014000ff09ab82 */ /* 0x000e660000000800 */
[----:B0-----:R-:W-:Y:S02]  /*5f50*/  LEA R21, R12, R7, 0x18 ;  /* 0x000000070c157211 */ /* 0x001fe400078ec0ff */
[----:B------:R-:W-:-:S03]  /*5f60*/  SHF.L.U32 R7, R5, 0x1f, RZ ;  /* 0x0000001f05077819 */ /* 0x000fc600000006ff */
[----:B------:R-:W-:-:S04]  /*5f70*/  IMAD R12, R6, 0x8, R21 ;  /* 0x00000008060c7824 */ /* 0x000fc800078e0215 */
[----:B------:R-:W0:Y:S02]  /*5f80*/  SYNCS.PHASECHK.TRANS64.TRYWAIT P1, [R12+URZ+0x100], R7 ;  /* 0x000100070c0075a7 */ /* 0x000e24000802017f */
[----:B01----:R-:W-:Y:S05]  /*5f90*/  @!P1 BRA `(.L_x_135) ;  /* 0x0000001c00649947 */ /* 0x003fea0003800000 */
.L_x_183:
[----:B0-----:R-:W-:Y:S01]  /*5fa0*/  PRMT R7, R18, 0x9910, RZ ;  /* 0x0000991012077816 */ /* 0x001fe200000000ff */
[----:B------:R0:W-:Y:S03]  /*5fb0*/  @!P2 SYNCS.ARRIVE.TRANS64 RZ, [R12+URZ], R9 ;  /* 0x000000090cffa9a7 */ /* 0x0001e6000800003f */
[----:B------:R-:W-:-:S13]  /*5fc0*/  ISETP.NE.AND P1, PT, R7, 0x2, PT ;  /* 0x000000020700780c */ /* 0x000fda0003f25270 */
[----:B0-----:R-:W-:Y:S05]  /*5fd0*/  @P1 BRA `(.L_x_136) ;  /* 0x0000000000041947 */ /* 0x001fea0003800000 */
[----:B------:R-:W-:Y:S01]  /*5fe0*/  BPT.TRAP 0x1 ;  /* 0x000000040000795c */ /* 0x000fe20000300000 */
.L_x_136:
[----:B------:R-:W-:Y:S05]  /*5ff0*/  @P0 BRA `(.L_x_137) ;  /* 0x0000000000040947 */ /* 0x000fea0003800000 */
[----:B------:R-:W-:Y:S01]  /*6000*/  BPT.TRAP 0x1 ;  /* 0x000000040000795c */ /* 0x000fe20000300000 */
.L_x_137:
[--C-:B------:R-:W-:Y:S01]  /*6010*/  IMAD R7, R6, 0x1000, R21.reuse ;  /* 0x0000100006077824 */ /* 0x100fe200078e0215 */
[----:B------:R-:W-:Y:S01]  /*6020*/  R2UR UR9, R12 ;  /* 0x000000000c0972ca */ /* 0x000fe200000e0000 */
[----:B------:R-:W-:Y:S01]  /*6030*/  IMAD R21, R6, 0xc00, R21 ;  /* 0x00000c0006157824 */ /* 0x000fe200078e0215 */
[----:B------:R-:W-:Y:S01]  /*6040*/  UIADD3 UR4, UP0, UR22, 0xf0, URZ ;  /* 0x000000f016047890 */ /* 0x000fe2000ff1e03f */
[----:B------:R-:W-:Y:S01]  /*6050*/  VIADD R4, R4, 0xffffffff ;  /* 0xffffffff04047836 */ /* 0x000fe20000000000 */
[----:B------:R-:W-:Y:S01]  /*6060*/  R2UR UR5, R7 ;  /* 0x00000000070572ca */ /* 0x000fe200000e0000 */
[----:B------:R-:W-:Y:S01]  /*6070*/  UIADD3 UR24, UP1, UR22, 0x1f0, URZ ;  /* 0x000001f016187890 */ /* 0x000fe2000ff3e03f */
[----:B------:R-:W-:Y:S01]  /*6080*/  R2UR UR8, R21 ;  /* 0x00000000150872ca */ /* 0x000fe200000e0000 */
[----:B------:R-:W-:Y:S01]  /*6090*/  VIADD R6, R6, 0x1 ;  /* 0x0000000106067836 */ /* 0x000fe20000000000 */
[----:B------:R-:W-:Y:S01]  /*60a0*/  R2UR UR11, R15 ;  /* 0x000000000f0b72ca */ /* 0x000fe200000e0000 */
[----:B------:R-:W-:Y:S01]  /*60b0*/  UIADD3.X UR25, URZ, UR23, URZ, UP1, !UPT ;  /* 0x000000173f197290 */ /* 0x000fe20008ffe43f */
[----:B------:R-:W-:Y:S01]  /*60c0*/  R2UR UR10, R20 ;  /* 0x00000000140a72ca */ /* 0x000fe200000e0000 */
[----:B------:R-:W-:Y:S01]  /*60d0*/  UMOV UR6, 0x0 ;  /* 0x0000000000067882 */ /* 0x000fe20000000000 */
[----:B------:R-:W-:Y:S01]  /*60e0*/  R2UR UR12, R8 ;  /* 0x00000000080c72ca */ /* 0x000fe200000e0000 */
[----:B------:R-:W-:Y:S01]  /*60f0*/  UMOV UR7, 0x10000000 ;  /* 0x1000000000077882 */ /* 0x000fe20000000000 */
[----:B------:R-:W-:Y:S01]  /*6100*/  R2UR UR19, R14 ;  /* 0x000000000e1372ca */ /* 0x000fe200000e0000 */
[----:B------:R-:W-:Y:S01]  /*6110*/  VIADD R20, R20, 0x10 ;  /* 0x0000001014147836 */ /* 0x000fe20000000000 */
[----:B------:R-:W-:Y:S01]  /*6120*/  ISETP.GT.AND P3, PT, R4, 0x1, PT ;  /* 0x000000010400780c */ /* 0x000fe20003f64270 */
[----:B------:R-:W-:Y:S01]  /*6130*/  UIADD3 UR14, UR5, 0x300, URZ ;  /* 0x00000300050e7890 */ /* 0x000fe2000fffe03f */
[----:B------:R-:W-:Y:S01]  /*6140*/  ISETP.NE.AND P1, PT, R6, 0x20, PT ;  /* 0x000000200600780c */ /* 0x000fe20003f25270 */
[----:B------:R-:W-:-:S02]  /*6150*/  UIADD3.X UR5, URZ, UR23, URZ, UP0, !UPT ;  /* 0x000000173f057290 */ /* 0x000fc400087fe43f */
[----:B------:R-:W-:Y:S01]  /*6160*/  UIADD3 UR15, UR8, 0x20300, URZ ;  /* 0x00020300080f7890 */ /* 0x000fe2000fffe03f */
[----:B------:R-:W-:Y:S02]  /*6170*/  SEL R12, RZ, 0x1, P1 ;  /* 0x00000001ff0c7807 */ /* 0x000fe40000800000 */
[----:B------:R-:W-:Y:S01]  /*6180*/  UMOV UR8, UR14 ;  /* 0x0000000e00087c82 */ /* 0x000fe20008000000 */
[----:B------:R-:W-:Y:S02]  /*6190*/  SEL R6, R6, RZ, P1 ;  /* 0x000000ff06067207 */ /* 0x000fe40000800000 */
[----:B------:R-:W-:Y:S01]  /*61a0*/  LOP3.LUT R5, R5, R12, RZ, 0x3c, !PT ;  /* 0x0000000c05057212 */ /* 0x000fe200078e3cff */
[----:B------:R0:W-:Y:S02]  /*61b0*/  UTMALDG.3D [UR8], [UR4], desc[UR6] ;  /* 0x00000608040075b4 */ /* 0x0001e40008011000 */
[----:B0-----:R-:W-:Y:S01]  /*61c0*/  UMOV UR8, UR15 ;  /* 0x0000000f00087c82 */ /* 0x001fe20008000000 */
[----:B------:R-:W-:-:S02]  /*61d0*/  UMOV UR11, UR19 ;  /* 0x00000013000b7c82 */ /* 0x000fc40008000000 */
[----:B------:R0:W-:Y:S02]  /*61e0*/  UTMALDG.3D [UR8], [UR24], desc[UR6] ;  /* 0x00000608180075b4 */ /* 0x0001e40008011000 */
[----:B0-----:R-:W-:Y:S05]  /*61f0*/  @P3 BRA `(.L_x_138) ;  /* 0xfffffffc00483947 */ /* 0x001fea000383ffff */
.L_x_134:
[----:B------:R-:W-:Y:S05]  /*6200*/  BSYNC B1 ;  /* 0x0000000000017941 */ /* 0x000fea0003800000 */
.L_x_133:
[----:B------:R-:W-:Y:S01]  /*6210*/  LOP3.LUT P3, RZ, R11, 0xff, RZ, 0xc0, !PT ;  /* 0x000000ff0bff7812 */ /* 0x000fe2000786c0ff */
[----:B------:R-:W-:Y:S01]  /*6220*/  IMAD.IADD R0, R13, 0x1, R0 ;  /* 0x000000010d007824 */ /* 0x000fe200078e0200 */
[----:B------:R-:W-:Y:S01]  /*6230*/  IADD3 R16, P4, R16, UR20, RZ ;  /* 0x0000001410107c10 */ /* 0x000fe2000ff9e0ff */
[----:B------:R-:W-:Y:S01]  /*6240*/  ULDC.64 UR4, c[0x0][0x650] ;  /* 0x0001940000047ab9 */ /* 0x000fe20000000a00 */
[----:B------:R-:W-:Y:S01]  /*6250*/  BSSY B1, `(.L_x_139) ;  /* 0x000006b000017945 */ /* 0x000fe20003800000 */
[----:B------:R-:W-:Y:S01]  /*6260*/  IMAD.MOV.U32 R7, RZ, RZ, -0x1 ;  /* 0xffffffffff077424 */ /* 0x000fe200078e00ff */
[----:B------:R-:W-:Y:S01]  /*6270*/  SHF.R.U32.HI R4, RZ, 0x5, R0 ;  /* 0x00000005ff047819 */ /* 0x000fe20000011600 */
[----:B------:R-:W-:Y:S01]  /*6280*/  IMAD.MOV.U32 R9, RZ, RZ, -0x1 ;  /* 0xffffffffff097424 */ /* 0x000fe200078e00ff */
[----:B------:R-:W-:Y:S01]  /*6290*/  ISETP.GT.U32.AND P1, PT, R0, 0x1f, PT ;  /* 0x0000001f0000780c */ /* 0x000fe20003f24070 */
[----:B------:R-:W-:Y:S01]  /*62a0*/  IMAD.MOV.U32 R8, RZ, RZ, -0x1 ;  /* 0xffffffffff087424 */ /* 0x000fe200078e00ff */
[----:B------:R-:W-:-:S02]  /*62b0*/  LOP3.LUT R4, R4, 0x1, RZ, 0xc0, !PT ;  /* 0x0000000104047812 */ /* 0x000fc400078ec0ff */
[----:B------:R-:W-:Y:S01]  /*62c0*/  ISETP.LT.U32.AND P1, PT, R13, 0x20, P1 ;  /* 0x000000200d00780c */ /* 0x000fe20000f21070 */
[----:B------:R-:W0:Y:S01]  /*62d0*/  @P3 S2R R6, SR_CgaCtaId ;  /* 0x0000000000063919 */ /* 0x000e220000008800 */
[----:B------:R-:W-:Y:S02]  /*62e0*/  @P3 MOV R5, 0x400 ;  /* 0x0000040000053802 */ /* 0x000fe40000000f00 */
[----:B------:R-:W-:Y:S02]  /*62f0*/  IADD3.X R17, R17, UR13, RZ, P4, !PT ;  /* 0x0000000d11117c10 */ /* 0x000fe4000a7fe4ff */
[----:B------:R-:W-:Y:S02]  /*6300*/  ISETP.GE.U32.AND P4, PT, R16, UR4, PT ;  /* 0x0000000410007c0c */ /* 0x000fe4000bf86070 */
[----:B------:R-:W-:Y:S02]  /*6310*/  LOP3.LUT R0, R0, 0x1f, RZ, 0xc0, !PT ;  /* 0x0000001f00007812 */ /* 0x000fe400078ec0ff */
[----:B------:R-:W-:-:S02]  /*6320*/  PRMT R11, RZ, 0x7610, R11 ;  /* 0x00007610ff0b7816 */ /* 0x000fc4000000000b */
[----:B0-----:R-:W-:-:S04]  /*6330*/  @P3 LEA R5, R6, R5, 0x18 ;  /* 0x0000000506053211 */ /* 0x001fc800078ec0ff */
[----:B------:R0:W-:Y:S01]  /*6340*/  @P3 SYNCS.ARRIVE.TRANS64.A1T0 RZ, [R5+URZ+0x218], RZ ;  /* 0x000218ff05ff39a7 */ /* 0x0001e2000810003f */
[----:B------:R-:W-:Y:S02]  /*6350*/  ISETP.NE.U32.AND P3, PT, R4, 0x1, PT ;  /* 0x000000010400780c */ /* 0x000fe40003f65070 */
[----:B------:R-:W-:Y:S02]  /*6360*/  SEL R4, RZ, 0x1, !P1 ;  /* 0x00000001ff047807 */ /* 0x000fe40004800000 */
[----:B------:R-:W-:Y:S02]  /*6370*/  ISETP.GE.U32.AND.EX P1, PT, R17, UR5, PT, P4 ;  /* 0x0000000511007c0c */ /* 0x000fe4000bf26140 */
[----:B------:R-:W-:-:S04]  /*6380*/  ISETP.GT.U32.AND P3, PT, R13, 0x1f, !P3 ;  /* 0x0000001f0d00780c */ /* 0x000fc80005f64070 */
[----:B0-----:R-:W-:-:S04]  /*6390*/  SEL R5, RZ, 0x1, !P3 ;  /* 0x00000001ff057807 */ /* 0x001fc80005800000 */
[--C-:B------:R-:W-:Y:S02]  /*63a0*/  LOP3.LUT R3, R5, R3, R4.reuse, 0x96, !PT ;  /* 0x0000000305037212 */ /* 0x100fe400078e9604 */
[----:B------:R-:W-:Y:S01]  /*63b0*/  PRMT R4, RZ, 0x7610, R4 ;  /* 0x00007610ff047816 */ /* 0x000fe20000000004 */
[----:B------:R-:W-:Y:S06]  /*63c0*/  @P1 BRA `(.L_x_140) ;  /* 0x00000004004c1947 */ /* 0x000fec0003800000 */
[----:B------:R-:W-:Y:S01]  /*63d0*/  ULDC.64 UR4, c[0x0][0x628] ;  /* 0x00018a0000047ab9 */ /* 0x000fe20000000a00 */
[----:B------:R-:W0:Y:S01]  /*63e0*/  S2R R14, SR_CTAID.X ;  /* 0x00000000000e7919 */ /* 0x000e220000002500 */
[----:B------:R-:W-:Y:S01]  /*63f0*/  ISETP.NE.U32.AND P1, PT, RZ, UR4, PT ;  /* 0x00000004ff007c0c */ /* 0x000fe2000bf25070 */
[----:B------:R-:W-:Y:S01]  /*6400*/  ULDC UR7, c[0x0][0x630] ;  /* 0x00018c0000077ab9 */ /* 0x000fe20000000800 */
[----:B------:R-:W-:Y:S01]  /*6410*/  IMAD.MOV.U32 R4, RZ, RZ, R16 ;  /* 0x000000ffff047224 */ /* 0x000fe200078e0010 */
[----:B------:R-:W1:Y:S01]  /*6420*/  S2R R12, SR_CTAID.Y ;  /* 0x00000000000c7919 */ /* 0x000e620000002600 */
[----:B------:R-:W-:Y:S01]  /*6430*/  ISETP.NE.AND.EX P1, PT, RZ, UR5, PT, P1 ;  /* 0x00000005ff007c0c */ /* 0x000fe2000bf25310 */
[----:B------:R-:W-:-:S12]  /*6440*/  IMAD.MOV.U32 R5, RZ, RZ, R17 ;  /* 0x000000ffff057224 */ /* 0x000fd800078e0011 */
[----:B------:R-:W-:Y:S05]  /*6450*/  @!P1 BRA `(.L_x_141) ;  /* 0x0000000000289947 */ /* 0x000fea0003800000 */
[----:B------:R-:W-:Y:S02]  /*6460*/  ULDC UR6, c[0x0][0x634] ;  /* 0x00018d0000067ab9 */ /* 0x000fe40000000800 */
[----:B------:R-:W-:-:S05]  /*6470*/  IADD3 R9, P1, R16, UR6, RZ ;  /* 0x0000000610097c10 */ /* 0x000fca000ff3e0ff */
[----:B------:R-:W-:-:S04]  /*6480*/  IMAD.X R15, RZ, RZ, R17, P1 ;  /* 0x000000ffff0f7224 */ /* 0x000fc800008e0611 */
[----:B------:R-:W-:-:S04]  /*6490*/  IMAD.WIDE.U32 R6, R15, UR4, RZ ;  /* 0x000000040f067c25 */ /* 0x000fc8000f8e00ff */
[----:B------:R-:W-:-:S04]  /*64a0*/  IMAD.WIDE.U32 R6, P1, R9, UR5, R6 ;  /* 0x0000000509067c25 */ /* 0x000fc8000f820006 */
[----:B------:R-:W-:-:S04]  /*64b0*/  IMAD.WIDE.U32 R8, R9, UR4, RZ ;  /* 0x0000000409087c25 */ /* 0x000fc8000f8e00ff */
[----:B------:R-:W-:Y:S01]  /*64c0*/  IMAD.X R5, RZ, RZ, RZ, P1 ;  /* 0x000000ffff057224 */ /* 0x000fe200008e06ff */
[----:B------:R-:W-:Y:S01]  /*64d0*/  IADD3 RZ, P1, R9, R6, RZ ;  /* 0x0000000609ff7210 */ /* 0x000fe20007f3e0ff */
[----:B------:R-:W-:-:S04]  /*64e0*/  IMAD.MOV.U32 R4, RZ, RZ, R7 ;  /* 0x000000ffff047224 */ /* 0x000fc800078e0007 */
[----:B------:R-:W-:-:S08]  /*64f0*/  IMAD.WIDE.U32.X R4, R15, UR5, R4, P1 ;  /* 0x000000050f047c25 */ /* 0x000fd000088e0404 */
.L_x_141:
[--C-:B------:R-:W-:Y:S01]  /*6500*/  SHF.R.U64 R8, R4, UR7, R5.reuse ;  /* 0x0000000704087c19 */ /* 0x100fe20008001205 */
[----:B------:R-:W-:Y:S01]  /*6510*/  ULDC.64 UR4, c[0x0][0x620] ;  /* 0x0001880000047ab9 */ /* 0x000fe20000000a00 */
[----:B------:R-:W-:Y:S01]  /*6520*/  SHF.R.U32.HI R4, RZ, UR7, R5 ;  /* 0x00000007ff047c19 */ /* 0x000fe20008011605 */
[----:B------:R-:W2:Y:S01]  /*6530*/  LDC R25, c[0x0][0x144] ;  /* 0x00005100ff197b82 */ /* 0x000ea20000000800 */
[----:B------:R-:W-:Y:S01]  /*6540*/  IADD3 R7, P1, RZ, -R8, RZ ;  /* 0x80000008ff077210 */ /* 0x000fe20007f3e0ff */
[----:B------:R-:W-:Y:S01]  /*6550*/  ULDC.64 UR8, c[0x0][0x640] ;  /* 0x0001900000087ab9 */ /* 0x000fe20000000a00 */
[----:B0-----:R-:W-:Y:S01]  /*6560*/  I2FP.F32.U32 R9, R14 ;  /* 0x0000000e00097245 */ /* 0x001fe20000201000 */
[----:B------:R-:W-:Y:S02]  /*6570*/  ULDC UR6, c[0x0][0x608] ;  /* 0x0001820000067ab9 */ /* 0x000fe40000000800 */
[----:B------:R-:W-:Y:S01]  /*6580*/  IMAD.X R4, RZ, RZ, ~R4, P1 ;  /* 0x000000ffff047224 */ /* 0x000fe200008e0e04 */
[----:B------:R-:W-:Y:S01]  /*6590*/  ISETP.NE.U32.AND P1, PT, RZ, UR8, PT ;  /* 0x00000008ff007c0c */ /* 0x000fe2000bf25070 */
[----:B------:R-:W0:Y:S02]  /*65a0*/  LDC R21, c[0x0][0x148] ;  /* 0x00005200ff157b82 */ /* 0x000e240000000800 */
[----:B------:R-:W-:Y:S01]  /*65b0*/  IMAD R6, R4, UR4, RZ ;  /* 0x0000000404067c24 */ /* 0x000fe2000f8e02ff */
[----:B------:R-:W-:Y:S01]  /*65c0*/  ISETP.NE.AND.EX P1, PT, RZ, UR9, PT, P1 ;  /* 0x00000009ff007c0c */ /* 0x000fe2000bf25310 */
[----:B------:R-:W-:Y:S01]  /*65d0*/  IMAD.WIDE.U32 R4, R7, UR4, R16 ;  /* 0x0000000407047c25 */ /* 0x000fe2000f8e0010 */
[----:B------:R-:W-:-:S03]  /*65e0*/  ULDC UR4, c[0x0][0x150] ;  /* 0x0000540000047ab9 */ /* 0x000fc60000000800 */
[----:B------:R-:W-:Y:S02]  /*65f0*/  IMAD R7, R7, UR5, R6 ;  /* 0x0000000507077c24 */ /* 0x000fe4000f8e0206 */
[----:B------:R-:W-:Y:S01]  /*6600*/  FMUL R6, R9, UR4 ;  /* 0x0000000409067c20 */ /* 0x000fe20008400000 */
[----:B------:R-:W-:Y:S01]  /*6610*/  ULDC UR4, c[0x0][0x618] ;  /* 0x0001860000047ab9 */ /* 0x000fe20000000800 */
[----:B------:R-:W-:Y:S01]  /*6620*/  ULDC UR5, c[0x0][0x154] ;  /* 0x0000550000057ab9 */ /* 0x000fe20000000800 */
[----:B------:R-:W-:-:S03]  /*6630*/  IMAD.IADD R5, R5, 0x1, R7 ;  /* 0x0000000105057824 */ /* 0x000fc600078e0207 */
[----:B------:R-:W3:Y:S02]  /*6640*/  F2I.U32.TRUNC.NTZ R6, R6 ;  /* 0x0000000600067305 */ /* 0x000ee4000020f000 */
[----:B------:R-:W-:Y:S02]  /*6650*/  SHF.R.U64 R9, R4, UR4, R5 ;  /* 0x0000000404097c19 */ /* 0x000fe40008001205 */
[----:B-1----:R-:W-:-:S05]  /*6660*/  I2FP.F32.U32 R4, R12 ;  /* 0x0000000c00047245 */ /* 0x002fca0000201000 */
[----:B------:R-:W-:Y:S01]  /*6670*/  FMUL R22, R4, UR5 ;  /* 0x0000000504167c20 */ /* 0x000fe20008400000 */
[----:B------:R-:W-:Y:S01]  /*6680*/  SHF.R.U32.HI R4, RZ, UR4, R5 ;  /* 0x00000004ff047c19 */ /* 0x000fe20008011605 */
[----:B------:R-:W-:-:S03]  /*6690*/  ULDC UR4, c[0x0][0x658] ;  /* 0x0001960000047ab9 */ /* 0x000fc60000000800 */
[--C-:B------:R-:W-:Y:S01]  /*66a0*/  SHF.R.U64 R20, R9, UR6, R4.reuse ;  /* 0x0000000609147c19 */ /* 0x100fe20008001204 */
[----:B------:R-:W1:Y:S01]  /*66b0*/  F2I.U32.TRUNC.NTZ R22, R22 ;  /* 0x0000001600167305 */ /* 0x000e62000020f000 */
[----:B------:R-:W-:Y:S01]  /*66c0*/  SHF.R.U32.HI R5, RZ, UR6, R4 ;  /* 0x00000006ff057c19 */ /* 0x000fe20008011604 */
[----:B---3--:R-:W-:-:S03]  /*66d0*/  IMAD.MOV R6, RZ, RZ, -R6 ;  /* 0x000000ffff067224 */ /* 0x008fc600078e0a06 */
[--C-:B------:R-:W-:Y:S01]  /*66e0*/  SHF.R.U64 R15, R20, UR4, R5.reuse ;  /* 0x00000004140f7c19 */ /* 0x100fe20008001205 */
[----:B--2---:R-:W-:Y:S01]  /*66f0*/  IMAD R14, R25, R6, R14 ;  /* 0x00000006190e7224 */ /* 0x004fe200078e020e */
[----:B------:R-:W-:-:S03]  /*6700*/  SHF.R.U32.HI R23, RZ, UR4, R5 ;  /* 0x00000004ff177c19 */ /* 0x000fc60008011605 */
[----:B------:R-:W-:Y:S02]  /*6710*/  IMAD.MOV.U32 R4, RZ, RZ, R15 ;  /* 0x000000ffff047224 */ /* 0x000fe400078e000f */
[----:B------:R-:W-:Y:S01]  /*6720*/  IMAD.MOV.U32 R5, RZ, RZ, R23 ;  /* 0x000000ffff057224 */ /* 0x000fe200078e0017 */
[----:B-1----:R-:W-:Y:S06]  /*6730*/  @!P1 BRA `(.L_x_142) ;  /* 0x0000000000289947 */ /* 0x002fec0003800000 */
[----:B------:R-:W-:Y:S02]  /*6740*/  ULDC UR4, c[0x0][0x64c] ;  /* 0x0001930000047ab9 */ /* 0x000fe40000000800 */
[----:B------:R-:W-:-:S05]  /*6750*/  IADD3 R5, P1, R15, UR4, RZ ;  /* 0x000000040f057c10 */ /* 0x000fca000ff3e0ff */
[----:B------:R-:W-:-:S04]  /*6760*/  IMAD.X R23, RZ, RZ, R23, P1 ;  /* 0x000000ffff177224 */ /* 0x000fc800008e0617 */
[----:B------:R-:W-:-:S04]  /*6770*/  IMAD.WIDE.U32 R6, R23, UR8, RZ ;  /* 0x0000000817067c25 */ /* 0x000fc8000f8e00ff */
[----:B------:R-:W-:-:S04]  /*6780*/  IMAD.WIDE.U32 R6, P1, R5, UR9, R6 ;  /* 0x0000000905067c25 */ /* 0x000fc8000f820006 */
[----:B------:R-:W-:-:S04]  /*6790*/  IMAD.WIDE.U32 R4, R5, UR8, RZ ;  /* 0x0000000805047c25 */ /* 0x000fc8000f8e00ff */
[----:B------:R-:W-:Y:S01]  /*67a0*/  IMAD.MOV.U32 R4, RZ, RZ, R7 ;  /* 0x000000ffff047224 */ /* 0x000fe200078e0007 */
[----:B------:R-:W-:Y:S01]  /*67b0*/  IADD3 RZ, P3, R5, R6, RZ ;  /* 0x0000000605ff7210 */ /* 0x000fe20007f7e0ff */
[----:B------:R-:W-:-:S04]  /*67c0*/  IMAD.X R5, RZ, RZ, RZ, P1 ;  /* 0x000000ffff057224 */ /* 0x000fc800008e06ff */
[----:B------:R-:W-:-:S08]  /*67d0*/  IMAD.WIDE.U32.X R4, R23, UR9, R4, P3 ;  /* 0x0000000917047c25 */ /* 0x000fd000098e0404 */
.L_x_142:
[----:B------:R-:W-:Y:S01]  /*67e0*/  ISETP.NE.AND P1, PT, R2, 0x1, PT ;  /* 0x000000010200780c */ /* 0x000fe20003f25270 */
[----:B------:R-:W-:Y:S01]  /*67f0*/  ULDC UR4, c[0x0][0x648] ;  /* 0x0001920000047ab9 */ /* 0x000fe20000000800 */
[----:B------:R-:W-:Y:S01]  /*6800*/  LOP3.LUT R20, R20, UR17, RZ, 0xc0, !PT ;  /* 0x0000001114147c12 */ /* 0x000fe2000f8ec0ff */
[----:B------:R-:W-:Y:S01]  /*6810*/  IMAD.MOV R22, RZ, RZ, -R22 ;  /* 0x000000ffff167224 */ /* 0x000fe200078e0a16 */
[----:B------:R-:W-:Y:S01]  /*6820*/  SHF.R.U64 R5, R4, UR4, R5 ;  /* 0x0000000404057c19 */ /* 0x000fe20008001205 */
[----:B------:R-:W-:Y:S01]  /*6830*/  ULDC UR4, c[0x0][0x638] ;  /* 0x00018e0000047ab9 */ /* 0x000fe20000000800 */
[----:B------:R-:W-:Y:S01]  /*6840*/  LOP3.LUT R6, R9, UR16, RZ, 0xc0, !PT ;  /* 0x0000001009067c12 */ /* 0x000fe2000f8ec0ff */
[----:B------:R-:W-:Y:S02]  /*6850*/  ULDC UR5, c[0x0][0x610] ;  /* 0x0001840000057ab9 */ /* 0x000fe40000000800 */
[----:B------:R-:W-:Y:S02]  /*6860*/  IMAD.MOV R4, RZ, RZ, -R5 ;  /* 0x000000ffff047224 */ /* 0x000fe400078e0a05 */
[----:B------:R-:W-:-:S02]  /*6870*/  IMAD R5, R5, UR18, R20 ;  /* 0x0000001205057c24 */ /* 0x000fc4000f8e0214 */
[----:B0-----:R-:W-:Y:S02]  /*6880*/  @P1 IMAD R14, R21, R22, R12 ;  /* 0x00000016150e1224 */ /* 0x001fe400078e020c */
[----:B------:R-:W-:Y:S01]  /*6890*/  IMAD R15, R4, UR4, R15 ;  /* 0x00000004040f7c24 */ /* 0x000fe2000f8e020f */
[----:B------:R-:W-:Y:S01]  /*68a0*/  ULDC UR4, c[0x0][0x600] ;  /* 0x0001800000047ab9 */ /* 0x000fe20000000800 */
[----:B------:R-:W-:Y:S02]  /*68b0*/  IMAD R14, R5, UR5, R14 ;  /* 0x00000005050e7c24 */ /* 0x000fe4000f8e020e */
[----:B------:R-:W-:Y:S02]  /*68c0*/  IMAD R15, R15, UR4, R6 ;  /* 0x000000040f0f7c24 */ /* 0x000fe4000f8e0206 */
[----:B------:R-:W-:-:S03]  /*68d0*/  IMAD.MOV.U32 R4, RZ, RZ, 0x1 ;  /* 0x00000001ff047424 */ /* 0x000fc600078e00ff */
[----:B------:R-:W-:Y:S02]  /*68e0*/  SEL R9, R15, R14, !P1 ;  /* 0x0000000e0f097207 */ /* 0x000fe40004800000 */
[----:B------:R-:W-:-:S07]  /*68f0*/  SEL R7, R14, R15, !P1 ;  /* 0x0000000f0e077207 */ /* 0x000fce0004800000 */
.L_x_140:
[----:B------:R-:W-:Y:S05]  /*6900*/  BSYNC B1 ;  /* 0x0000000000017941 */ /* 0x000fea0003800000 */
.L_x_139:
[----:B------:R-:W-:-:S13]  /*6910*/  LOP3.LUT P1, RZ, R4, 0xff, RZ, 0xc0, !PT ;  /* 0x000000ff04ff7812 */ /* 0x000fda000782c0ff */
[----:B------:R-:W-:Y:S05]  /*6920*/  @P1 BRA `(.L_x_143) ;  /* 0xfffffff400481947 */ /* 0x000fea000383ffff */
[----:B------:R-:W-:Y:S05]  /*6930*/  BSYNC B0 ;  /* 0x0000000000007941 */ /* 0x000fea0003800000 */
.L_x_131:
[----:B------:R-:W-:-:S03]  /*6940*/  UMOV UR4, 0xffffffff ;  /* 0xffffffff00047882 */ /* 0x000fc60000000000 */
[----:B------:R-:W-:Y:S05]  /*6950*/  BRA.DIV UR4, `(.L_x_144) ;  /* 0x0000001604087947 */ /* 0x000fea000b800000 */
[----:B------:R-:W-:-:S13]  /*6960*/  ELECT P6, URZ, PT ;  /* 0x00000000003f782f */ /* 0x000fda00038c0000 */
.L_x_186:
[----:B------:R-:W-:Y:S04]  /*6970*/  BSSY B0, `(.L_x_145) ;  /* 0x0000127000007945 */ /* 0x000fe80003800000 */
[----:B------:R-:W-:Y:S05]  /*6980*/  @!P6 BRA `(.L_x_146) ;  /* 0x000000100094e947 */ /* 0x000fea0003800000 */
[----:B------:R-:W-:-:S04]  /*6990*/  LOP3.LUT R19, R19, 0x2, RZ, 0xfc, !PT ;  /* 0x0000000213137812 */ /* 0x000fc800078efcff */
[----:B------:R-:W-:-:S13]  /*69a0*/  ISETP.NE.AND P0, PT, R19, 0x3, PT ;  /* 0x000000031300780c */ /* 0x000fda0003f05270 */
[----:B------:R-:W-:Y:S05]  /*69b0*/  @!P0 BRA `(.L_x_147) ;  /* 0x0000000000048947 */ /* 0x000fea0003800000 */
[----:B------:R-:W-:Y:S01]  /*69c0*/  BPT.TRAP 0x1 ;  /* 0x000000040000795c */ /* 0x000fe20000300000 */
.L_x_147:
[----:B------:R-:W0:Y:S01]  /*69d0*/  S2R R5, SR_CgaCtaId ;  /* 0x0000000000057919 */ /* 0x000e220000008800 */
[----:B------:R-:W-:Y:S02]  /*69e0*/  MOV R2, 0x400 ;  /* 0x0000040000027802 */ /* 0x000fe40000000f00 */
[----:B------:R-:W-:Y:S02]  /*69f0*/  SHF.L.U32 R4, R3, 0x1f, RZ ;  /* 0x0000001f03047819 */ /* 0x000fe400000006ff */
[----:B0-----:R-:W-:-:S05]  /*6a00*/  LEA R5, R5, R2, 0x18 ;  /* 0x0000000205057211 */ /* 0x001fca00078ec0ff */
[----:B------:R-:W-:-:S04]  /*6a10*/  VIADD R5, R5, 0x100 ;  /* 0x0000010005057836 */ /* 0x000fc80000000000 */
[C---:B------:R-:W-:Y:S02]  /*6a20*/  IMAD R7, R0.reuse, 0x8, R5 ;  /* 0x0000000800077824 */ /* 0x040fe400078e0205 */
[----:B------:R-:W-:Y:S02]  /*6a30*/  VIADD R0, R0, 0x1 ;  /* 0x0000000100007836 */ /* 0x000fe40000000000 */
[----:B------:R-:W0:Y:S03]  /*6a40*/  SYNCS.PHASECHK.TRANS64.TRYWAIT P0, [R7+URZ], R4 ;  /* 0x00000004070075a7 */ /* 0x000e26000800017f */
[----:B------:R-:W-:-:S04]  /*6a50*/  ISETP.NE.AND P1, PT, R0, 0x20, PT ;  /* 0x000000200000780c */ /* 0x000fc80003f25270 */
[----:B------:R-:W-:Y:S02]  /*6a60*/  SEL R2, RZ, 0x1, P1 ;  /* 0x00000001ff027807 */ /* 0x000fe40000800000 */
[----:B------:R-:W-:Y:S02]  /*6a70*/  SEL R0, R0, RZ, P1 ;  /* 0x000000ff00007207 */ /* 0x000fe40000800000 */
[----:B------:R-:W-:-:S03]  /*6a80*/  LOP3.LUT R9, R3, R2, RZ, 0x3c, !PT ;  /* 0x0000000203097212 */ /* 0x000fc600078e3cff */
[----:B------:R-:W-:Y:S01]  /*6a90*/  IMAD R6, R0, 0x8, R5 ;  /* 0x0000000800067824 */ /* 0x000fe200078e0205 */
[----:B------:R-:W-:Y:S01]  /*6aa0*/  SHF.L.U32 R3, R9, 0x1f, RZ ;  /* 0x0000001f09037819 */ /* 0x000fe200000006ff */
[----:B0-----:R-:W-:Y:S06]  /*6ab0*/  @!P0 BRA `(.L_x_148) ;  /* 0x0000001000d08947 */ /* 0x001fec0003800000 */
.L_x_187:
[----:B------:R-:W1:Y:S01]  /*6ac0*/  SYNCS.PHASECHK.TRANS64.TRYWAIT P0, [R6+URZ], R3 ;  /* 0x00000003060075a7 */ /* 0x000e62000800017f */
[----:B------:R-:W-:-:S05]  /*6ad0*/  VIADD R0, R0, 0x1 ;  /* 0x0000000100007836 */ /* 0x000fca0000000000 */
[----:B------:R-:W-:-:S04]  /*6ae0*/  ISETP.NE.AND P1, PT, R0, 0x20, PT ;  /* 0x000000200000780c */ /* 0x000fc80003f25270 */
[----:B------:R-:W-:Y:S02]  /*6af0*/  SEL R2, RZ, 0x1, P1 ;  /* 0x00000001ff027807 */ /* 0x000fe40000800000 */
[----:B------:R-:W-:Y:S02]  /*6b00*/  SEL R0, R0, RZ, P1 ;  /* 0x000000ff00007207 */ /* 0x000fe40000800000 */
[----:B------:R-:W-:-:S03]  /*6b10*/  LOP3.LUT R9, R9, R2, RZ, 0x3c, !PT ;  /* 0x0000000209097212 */ /* 0x000fc600078e3cff */
[----:B0-----:R-:W-:Y:S01]  /*6b20*/  IMAD R7, R0, 0x8, R5 ;  /* 0x0000000800077824 */ /* 0x001fe200078e0205 */
[----:B------:R-:W-:Y:S01]  /*6b30*/  SHF.L.U32 R4, R9, 0x1f, RZ ;  /* 0x0000001f09047819 */ /* 0x000fe200000006ff */
[----:B-1----:R-:W-:Y:S06]  /*6b40*/  @!P0 BRA `(.L_x_149) ;  /* 0x0000001000c08947 */ /* 0x002fec0003800000 */
.L_x_188:
        /* <DEDUP_REMOVED lines=9> */
.L_x_189:
        /* <DEDUP_REMOVED lines=9> */
.L_x_190:
        /* <DEDUP_REMOVED lines=9> */
.L_x_191:
        /* <DEDUP_REMOVED lines=9> */
.L_x_192:
        /* <DEDUP_REMOVED lines=9> */
.L_x_193:
        /* <DEDUP_REMOVED lines=9> */
.L_x_194:
        /* <DEDUP_REMOVED lines=9> */
.L_x_195:
        /* <DEDUP_REMOVED lines=9> */
.L_x_196:
        /* <DEDUP_REMOVED lines=9> */
.L_x_197:
        /* <DEDUP_REMOVED lines=9> */
.L_x_198:
        /* <DEDUP_REMOVED lines=9> */
.L_x_199:
        /* <DEDUP_REMOVED lines=9> */
.L_x_200:
        /* <DEDUP_REMOVED lines=9> */
.L_x_201:
        /* <DEDUP_REMOVED lines=9> */
.L_x_202:
        /* <DEDUP_REMOVED lines=9> */
.L_x_203:
        /* <DEDUP_REMOVED lines=9> */
.L_x_204:
        /* <DEDUP_REMOVED lines=9> */
.L_x_205:
        /* <DEDUP_REMOVED lines=9> */
.L_x_206:
        /* <DEDUP_REMOVED lines=9> */
.L_x_207:
        /* <DEDUP_REMOVED lines=9> */
.L_x_208:
        /* <DEDUP_REMOVED lines=9> */
.L_x_209:
        /* <DEDUP_REMOVED lines=9> */
.L_x_210:
        /* <DEDUP_REMOVED lines=9> */
.L_x_211:
        /* <DEDUP_REMOVED lines=9> */
.L_x_212:
        /* <DEDUP_REMOVED lines=9> */
.L_x_213:
        /* <DEDUP_REMOVED lines=9> */
.L_x_214:
        /* <DEDUP_REMOVED lines=9> */
.L_x_215:
        /* <DEDUP_REMOVED lines=9> */
.L_x_216:
[----:B------:R-:W1:Y:S01]  /*7b10*/  SYNCS.PHASECHK.TRANS64.TRYWAIT P0, [R7+URZ], R4 ;  /* 0x00000004070075a7 */ /* 0x000e62000800017f */
[----:B------:R-:W-:-:S05]  /*7b20*/  VIADD R0, R0, 0x1 ;  /* 0x0000000100007836 */ /* 0x000fca0000000000 */
[----:B------:R-:W-:-:S04]  /*7b30*/  ISETP.NE.AND P1, PT, R0, 0x20, PT ;  /* 0x000000200000780c */ /* 0x000fc80003f25270 */
[----:B------:R-:W-:Y:S02]  /*7b40*/  SEL R2, RZ, 0x1, P1 ;  /* 0x00000001ff027807 */ /* 0x000fe40000800000 */
[----:B------:R-:W-:Y:S02]  /*7b50*/  SEL R0, R0, RZ, P1 ;  /* 0x000000ff00007207 */ /* 0x000fe40000800000 */
[----:B------:R-:W-:Y:S01]  /*7b60*/  LOP3.LUT R2, R9, R2, RZ, 0x3c, !PT ;  /* 0x0000000209027212 */ /* 0x000fe200078e3cff */
[----:B-1----:R-:W-:Y:S06]  /*7b70*/  @!P0 BRA `(.L_x_178) ;  /* 0x0000000800f88947 */ /* 0x002fec0003800000 */
.L_x_217:
[----:B------:R-:W-:Y:S01]  /*7b80*/  IMAD R5, R0, 0x8, R5 ;  /* 0x0000000800057824 */ /* 0x000fe200078e0205 */
[----:B------:R-:W-:-:S07]  /*7b90*/  SHF.L.U32 R0, R2, 0x1f, RZ ;  /* 0x0000001f02007819 */ /* 0x000fce00000006ff */
.L_x_179:
[----:B--2---:R2:W3:Y:S02]  /*7ba0*/  SYNCS.PHASECHK.TRANS64.TRYWAIT P0, [R5+URZ], R0 ;  /* 0x00000000050075a7 */ /* 0x0044e4000800017f */
[----:B---3--:R-:W-:Y:S05]  /*7bb0*/  @!P0 NANOSLEEP.SYNCS 0x989680 ;  /* 0x009896800000895d */ /* 0x008fea0003900000 */
[----:B------:R-:W3:Y:S02]  /*7bc0*/  @!P0 SYNCS.PHASECHK.TRANS64 P0, [R5+URZ], R0 ;  /* 0x00000000050085a7 */ /* 0x000ee4000800007f */
[----:B---3--:R-:W-:Y:S05]  /*7bd0*/  @!P0 BRA `(.L_x_179) ;  /* 0xfffffffc00f08947 */ /* 0x008fea000383ffff */
.L_x_146:
[----:B------:R-:W-:Y:S05]  /*7be0*/  BSYNC B0 ;  /* 0x0000000000007941 */ /* 0x000fea0003800000 */
.L_x_145:
[----:B------:R-:W-:Y:S05]  /*7bf0*/  EXIT ;  /* 0x000000000000794d */ /* 0x000fea0003800000 */
.L_x_18:
[----:B---3--:R3:W4:Y:S02]  /*7c00*/  SYNCS.PHASECHK.TRANS64.TRYWAIT P1, [R3+URZ], R0 ;  /* 0x00000000030075a7 */ /* 0x008724000802017f */
[----:B----4-:R-:W-:Y:S05]  /*7c10*/  @!P1 NANOSLEEP.SYNCS 0x989680 ;  /* 0x009896800000995d */ /* 0x010fea0003900000 */
[----:B------:R-:W4:Y:S02]  /*7c20*/  @!P1 SYNCS.PHASECHK.TRANS64 P1, [R3+URZ], R0 ;  /* 0x00000000030095a7 */ /* 0x000f24000802007f */
[----:B----4-:R-:W-:Y:S05]  /*7c30*/  @!P1 BRA `(.L_x_18) ;  /* 0xfffffffc00f09947 */ /* 0x010fea000383ffff */
[----:B------:R-:W-:Y:S05]  /*7c40*/  BRA `(.L_x_17) ;  /* 0xffffff98005c7947 */ /* 0x000fea000383ffff */
.L_x_23:
[----:B-1----:R-:W-:-:S04]  /*7c50*/  IMAD.U32 R4, RZ, RZ, UR4 ;  /* 0x00000004ff047e24 */ /* 0x002fc8000f8e00ff */
[----:B------:R1:W2:Y:S03]  /*7c60*/  SYNCS.PHASECHK.TRANS64.TRYWAIT P1, [R4+URZ], R3 ;  /* 0x00000003040075a7 */ /* 0x0002a6000802017f */
[----:B--2---:R-:W-:Y:S05]  /*7c70*/  @!P1 NANOSLEEP.SYNCS 0x989680 ;  /* 0x009896800000995d */ /* 0x004fea0003900000 */
[----:B------:R-:W2:Y:S02]  /*7c80*/  @!P1 SYNCS.PHASECHK.TRANS64 P1, [R4+URZ], R3 ;  /* 0x00000003040095a7 */ /* 0x000ea4000802007f */
[----:B--2---:R-:W-:Y:S05]  /*7c90*/  @!P1 BRA `(.L_x_23) ;  /* 0xfffffffc00ec9947 */ /* 0x004fea000383ffff */
[----:B------:R-:W-:Y:S05]  /*7ca0*/  BRA `(.L_x_22) ;  /* 0xffffff9800e07947 */ /* 0x000fea000383ffff */
.L_x_132:
[----:B------:R-:W-:Y:S01]  /*7cb0*/  BSSY B1, `(.L_x_180) ;  /* 0x0000006000017945 */ /* 0x000fe20003800000 */
[----:B------:R-:W-:-:S07]  /*7cc0*/  IMAD.MOV.U32 R15, RZ, RZ, -0x1 ;  /* 0xffffffffff0f7424 */ /* 0x000fce00078e00ff */
[----:B------:R-:W-:Y:S05]  /*7cd0*/  WARPSYNC.COLLECTIVE R15, `(.L_x_181) ;  /* 0x000000000f0c7348 */ /* 0x000fea0003c00000 */
[----:B------:R-:W-:Y:S02]  /*7ce0*/  ELECT P6, UR62, PT ;  /* 0x00000000003e782f */ /* 0x000fe400038c0000 */
[----:B------:R-:W-:Y:S01]  /*7cf0*/  MOV R14, UR62 ;  /* 0x0000003e000e7c02 */ /* 0x000fe20008000f00 */
[----:B------:R-:W-:Y:S10]  /*7d00*/  ENDCOLLECTIVE ;  /* 0x000000000000791b */ /* 0x000ff40003800000 */
.L_x_181:
[----:B------:R-:W-:Y:S05]  /*7d10*/  BSYNC B1 ;  /* 0x0000000000017941 */ /* 0x000fea0003800000 */
.L_x_180:
[----:B------:R-:W-:Y:S05]  /*7d20*/  BRA `(.L_x_182) ;  /* 0xffffffe000547947 */ /* 0x000fea000383ffff */
.L_x_135:
[----:B0-----:R0:W1:Y:S02]  /*7d30*/  SYNCS.PHASECHK.TRANS64.TRYWAIT P1, [R12+URZ+0x100], R7 ;  /* 0x000100070c0075a7 */ /* 0x001064000802017f */
[----:B-1----:R-:W-:Y:S05]  /*7d40*/  @!P1 NANOSLEEP.SYNCS 0x989680 ;  /* 0x009896800000995d */ /* 0x002fea0003900000 */
[----:B------:R-:W1:Y:S02]  /*7d50*/  @!P1 SYNCS.PHASECHK.TRANS64 P1, [R12+URZ+0x100], R7 ;  /* 0x000100070c0095a7 */ /* 0x000e64000802007f */
[----:B-1----:R-:W-:Y:S05]  /*7d60*/  @!P1 BRA `(.L_x_135) ;  /* 0xfffffffc00f09947 */ /* 0x002fea000383ffff */
[----:B------:R-:W-:Y:S05]  /*7d70*/  BRA `(.L_x_183) ;  /* 0xffffffe000887947 */ /* 0x000fea000383ffff */
.L_x_144:
[----:B------:R-:W-:Y:S01]  /*7d80*/  BSSY B0, `(.L_x_184) ;  /* 0x0000006000007945 */ /* 0x000fe20003800000 */
[----:B------:R-:W-:-:S07]  /*7d90*/  IMAD.MOV.U32 R15, RZ, RZ, -0x1 ;  /* 0xffffffffff0f7424 */ /* 0x000fce00078e00ff */
[----:B------:R-:W-:Y:S05]  /*7da0*/  WARPSYNC.COLLECTIVE R15, `(.L_x_185) ;  /* 0x000000000f0c7348 */ /* 0x000fea0003c00000 */
[----:B------:R-:W-:Y:S02]  /*7db0*/  ELECT P6, UR62, PT ;  /* 0x00000000003e782f */ /* 0x000fe400038c0000 */
[----:B------:R-:W-:Y:S01]  /*7dc0*/  MOV R14, UR62 ;  /* 0x0000003e000e7c02 */ /* 0x000fe20008000f00 */
[----:B------:R-:W-:Y:S10]  /*7dd0*/  ENDCOLLECTIVE ;  /* 0x000000000000791b */ /* 0x000ff40003800000 */
.L_x_185:
[----:B------:R-:W-:Y:S05]  /*7de0*/  BSYNC B0 ;  /* 0x0000000000007941 */ /* 0x000fea0003800000 */
.L_x_184:
[----:B------:R-:W-:Y:S05]  /*7df0*/  BRA `(.L_x_186) ;  /* 0xffffffe800dc7947 */ /* 0x000fea000383ffff */
.L_x_148:
[----:B0-----:R0:W1:Y:S02]  /*7e00*/  SYNCS.PHASECHK.TRANS64.TRYWAIT P0, [R7+URZ], R4 ;  /* 0x00000004070075a7 */ /* 0x001064000800017f */
[----:B-1----:R-:W-:Y:S05]  /*7e10*/  @!P0 NANOSLEEP.SYNCS 0x989680 ;  /* 0x009896800000895d */ /* 0x002fea0003900000 */
[----:B------:R-:W1:Y:S02]  /*7e20*/  @!P0 SYNCS.PHASECHK.TRANS64 P0, [R7+URZ], R4 ;  /* 0x00000004070085a7 */ /* 0x000e64000800007f */
[----:B-1----:R-:W-:Y:S05]  /*7e30*/  @!P0 BRA `(.L_x_148) ;  /* 0xfffffffc00f08947 */ /* 0x002fea000383ffff */
[----:B------:R-:W-:Y:S05]  /*7e40*/  BRA `(.L_x_187) ;  /* 0xffffffec001c7947 */ /* 0x000fea000383ffff */
.L_x_149:
[----:B0-----:R0:W1:Y:S02]  /*7e50*/  SYNCS.PHASECHK.TRANS64.TRYWAIT P0, [R6+URZ], R3 ;  /* 0x00000003060075a7 */ /* 0x001064000800017f */
[----:B-1----:R-:W-:Y:S05]  /*7e60*/  @!P0 NANOSLEEP.SYNCS 0x989680 ;  /* 0x009896800000895d */ /* 0x002fea0003900000 */
[----:B------:R-:W1:Y:S02]  /*7e70*/  @!P0 SYNCS.PHASECHK.TRANS64 P0, [R6+URZ], R3 ;  /* 0x00000003060085a7 */ /* 0x000e64000800007f */
[----:B-1----:R-:W-:Y:S05]  /*7e80*/  @!P0 BRA `(.L_x_149) ;  /* 0xfffffffc00f08947 */ /* 0x002fea000383ffff */
[----:B------:R-:W-:Y:S05]  /*7e90*/  BRA `(.L_x_188) ;  /* 0xffffffec002c7947 */ /* 0x000fea000383ffff */
.L_x_150:
[----:B0-----:R0:W1:Y:S02]  /*7ea0*/  SYNCS.PHASECHK.TRANS64.TRYWAIT P0, [R7+URZ], R4 ;  /* 0x00000004070075a7 */ /* 0x001064000800017f */
[----:B-1----:R-:W-:Y:S05]  /*7eb0*/  @!P0 NANOSLEEP.SYNCS 0x989680 ;  /* 0x009896800000895d */ /* 0x002fea0003900000 */
[----:B------:R-:W1:Y:S02]  /*7ec0*/  @!P0 SYNCS.PHASECHK.TRANS64 P0, [R7+URZ], R4 ;  /* 0x00000004070085a7 */ /* 0x000e64000800007f */
[----:B-1----:R-:W-:Y:S05]  /*7ed0*/  @!P0 BRA `(.L_x_150) ;  /* 0xfffffffc00f08947 */ /* 0x002fea000383ffff */
[----:B------:R-:W-:Y:S05]  /*7ee0*/  BRA `(.L_x_189) ;  /* 0xffffffec003c7947 */ /* 0x000fea000383ffff */
.L_x_151:
[----:B0-----:R0:W1:Y:S02]  /*7ef0*/  SYNCS.PHASECHK.TRANS64.TRYWAIT P0, [R6+URZ], R3 ;  /* 0x00000003060075a7 */ /* 0x001064000800017f */
[----:B-1----:R-:W-:Y:S05]  /*7f00*/  @!P0 NANOSLEEP.SYNCS 0x989680 ;  /* 0x009896800000895d */ /* 0x002fea0003900000 */
[----:B------:R-:W1:Y:S02]  /*7f10*/  @!P0 SYNCS.PHASECHK.TRANS64 P0, [R6+URZ], R3 ;  /* 0x00000003060085a7 */ /* 0x000e64000800007f */
[----:B-1----:R-:W-:Y:S05]  /*7f20*/  @!P0 BRA `(.L_x_151) ;  /* 0xfffffffc00f08947 */ /* 0x002fea000383ffff */
[----:B------:R-:W-:Y:S05]  /*7f30*/  BRA `(.L_x_190) ;  /* 0xffffffec004c7947 */ /* 0x000fea000383ffff */
.L_x_152:
[----:B0-----:R0:W1:Y:S02]  /*7f40*/  SYNCS.PHASECHK.TRANS64.TRYWAIT P0, [R7+URZ], R4 ;  /* 0x00000004070075a7 */ /* 0x001064000800017f */
[----:B-1----:R-:W-:Y:S05]  /*7f50*/  @!P0 NANOSLEEP.SYNCS 0x989680 ;  /* 0x009896800000895d */ /* 0x002fea0003900000 */
[----:B------:R-:W1:Y:S02]  /*7f60*/  @!P0 SYNCS.PHASECHK.TRANS64 P0, [R7+URZ], R4 ;  /* 0x00000004070085a7 */ /* 0x000e64000800007f */
[----:B-1----:R-:W-:Y:S05]  /*7f70*/  @!P0 BRA `(.L_x_152) ;  /* 0xfffffffc00f08947 */ /* 0x002fea000383ffff */
[----:B------:R-:W-:Y:S05]  /*7f80*/  BRA `(.L_x_191) ;  /* 0xffffffec005c7947 */ /* 0x000fea000383ffff */
.L_x_153:
[----:B0-----:R0:W1:Y:S02]  /*7f90*/  SYNCS.PHASECHK.TRANS64.TRYWAIT P0, [R6+URZ], R3 ;  /* 0x00000003060075a7 */ /* 0x001064000800017f */
[----:B-1----:R-:W-:Y:S05]  /*7fa0*/  @!P0 NANOSLEEP.SYNCS 0x989680 ;  /* 0x009896800000895d */ /* 0x002fea0003900000 */
[----:B------:R-:W1:Y:S02]  /*7fb0*/  @!P0 SYNCS.PHASECHK.TRANS64 P0, [R6+URZ], R3 ;  /* 0x00000003060085a7 */ /* 0x000e64000800007f */
[----:B-1----:R-:W-:Y:S05]  /*7fc0*/  @!P0 BRA `(.L_x_153) ;  /* 0xfffffffc00f08947 */ /* 0x002fea000383ffff */
[----:B------:R-:W-:Y:S05]  /*7fd0*/  BRA `(.L_x_192) ;  /* 0xffffffec006c7947 */ /* 0x000fea000383ffff */
.L_x_154:
[----:B0-----:R0:W1:Y:S02]  /*7fe0*/  SYNCS.PHASECHK.TRANS64.TRYWAIT P0, [R7+URZ], R4 ;  /* 0x00000004070075a7 */ /* 0x001064000800017f */
[----:B-1----:R-:W-:Y:S05]  /*7ff0*/  @!P0 NANOSLEEP.SYNCS 0x989680 ;  /* 0x009896800000895d */ /* 0x002fea0003900000 */
[----:B------:R-:W1:Y:S02]  /*8000*/  @!P0 SYNCS.PHASECHK.TRANS64 P0, [R7+URZ], R4 ;  /* 0x00000004070085a7 */ /* 0x000e64000800007f */
[----:B-1----:R-:W-:Y:S05]  /*8010*/  @!P0 BRA `(.L_x_154) ;  /* 0xfffffffc00f08947 */ /* 0x002fea000383ffff */
[----:B------:R-:W-:Y:S05]  /*8020*/  BRA `(.L_x_193) ;  /* 0xffffffec007c7947 */ /* 0x000fea000383ffff */
.L_x_155:
[----:B0-----:R0:W1:Y:S02]  /*8030*/  SYNCS.PHASECHK.TRANS64.TRYWAIT P0, [R6+URZ], R3 ;  /* 0x00000003060075a7 */ /* 0x001064000800017f */
[----:B-1----:R-:W-:Y:S05]  /*8040*/  @!P0 NANOSLEEP.SYNCS 0x989680 ;  /* 0x009896800000895d */ /* 0x002fea0003900000 */
[----:B------:R-:W1:Y:S02]  /*8050*/  @!P0 SYNCS.PHASECHK.TRANS64 P0, [R6+URZ], R3 ;  /* 0x00000003060085a7 */ /* 0x000e64000800007f */
[----:B-1----:R-:W-:Y:S05]  /*8060*/  @!P0 BRA `(.L_x_155) ;  /* 0xfffffffc00f08947 */ /* 0x002fea000383ffff */
[----:B------:R-:W-:Y:S05]  /*8070*/  BRA `(.L_x_194) ;  /* 0xffffffec008c7947 */ /* 0x000fea000383ffff */
.L_x_156:
[----:B0-----:R0:W1:Y:S02]  /*8080*/  SYNCS.PHASECHK.TRANS64.TRYWAIT P0, [R7+URZ], R4 ;  /* 0x00000004070075a7 */ /* 0x001064000800017f */
[----:B-1----:R-:W-:Y:S05]  /*8090*/  @!P0 NANOSLEEP.SYNCS 0x989680 ;  /* 0x009896800000895d */ /* 0x002fea0003900000 */
[----:B------:R-:W1:Y:S02]  /*80a0*/  @!P0 SYNCS.PHASECHK.TRANS64 P0, [R7+URZ], R4 ;  /* 0x00000004070085a7 */ /* 0x000e64000800007f */
[----:B-1----:R-:W-:Y:S05]  /*80b0*/  @!P0 BRA `(.L_x_156) ;  /* 0xfffffffc00f08947 */ /* 0x002fea000383ffff */
[----:B------:R-:W-:Y:S05]  /*80c0*/  BRA `(.L_x_195) ;  /* 0xffffffec009c7947 */ /* 0x000fea000383ffff */
.L_x_157:
[----:B0-----:R0:W1:Y:S02]  /*80d0*/  SYNCS.PHASECHK.TRANS64.TRYWAIT P0, [R6+URZ], R3 ;  /* 0x00000003060075a7 */ /* 0x001064000800017f */
[----:B-1----:R-:W-:Y:S05]  /*80e0*/  @!P0 NANOSLEEP.SYNCS 0x989680 ;  /* 0x009896800000895d */ /* 0x002fea0003900000 */
[----:B------:R-:W1:Y:S02]  /*80f0*/  @!P0 SYNCS.PHASECHK.TRANS64 P0, [R6+URZ], R3 ;  /* 0x00000003060085a7 */ /* 0x000e64000800007f */
[----:B-1----:R-:W-:Y:S05]  /*8100*/  @!P0 BRA `(.L_x_157) ;  /* 0xfffffffc00f08947 */ /* 0x002fea000383ffff */
[----:B------:R-:W-:Y:S05]  /*8110*/  BRA `(.L_x_196) ;  /* 0xffffffec00ac7947 */ /* 0x000fea000383ffff */
.L_x_158:
[----:B0-----:R0:W1:Y:S02]  /*8120*/  SYNCS.PHASECHK.TRANS64.TRYWAIT P0, [R7+URZ], R4 ;  /* 0x00000004070075a7 */ /* 0x001064000800017f */
[----:B-1----:R-:W-:Y:S05]  /*8130*/  @!P0 NANOSLEEP.SYNCS 0x989680 ;  /* 0x009896800000895d */ /* 0x002fea0003900000 */
[----:B------:R-:W1:Y:S02]  /*8140*/  @!P0 SYNCS.PHASECHK.TRANS64 P0, [R7+URZ], R4 ;  /* 0x00000004070085a7 */ /* 0x000e64000800007f */
[----:B-1----:R-:W-:Y:S05]  /*8150*/  @!P0 BRA `(.L_x_158) ;  /* 0xfffffffc00f08947 */ /* 0x002fea000383ffff */
[----:B------:R-:W-:Y:S05]  /*8160*/  BRA `(.L_x_197) ;  /* 0xffffffec00bc7947 */ /* 0x000fea000383ffff */
.L_x_159:
[----:B0-----:R0:W1:Y:S02]  /*8170*/  SYNCS.PHASECHK.TRANS64.TRYWAIT P0, [R6+URZ], R3 ;  /* 0x00000003060075a7 */ /* 0x001064000800017f */
[----:B-1----:R-:W-:Y:S05]  /*8180*/  @!P0 NANOSLEEP.SYNCS 0x989680 ;  /* 0x009896800000895d */ /* 0x002fea0003900000 */
[----:B------:R-:W1:Y:S02]  /*8190*/  @!P0 SYNCS.PHASECHK.TRANS64 P0, [R6+URZ], R3 ;  /* 0x00000003060085a7 */ /* 0x000e64000800007f */
[----:B-1----:R-:W-:Y:S05]  /*81a0*/  @!P0 BRA `(.L_x_159) ;  /* 0xfffffffc00f08947 */ /* 0x002fea000383ffff */
[----:B------:R-:W-:Y:S05]  /*81b0*/  BRA `(.L_x_198) ;  /* 0xffffffec00cc7947 */ /* 0x000fea000383ffff */
.L_x_160:
[----:B0-----:R0:W1:Y:S02]  /*81c0*/  SYNCS.PHASECHK.TRANS64.TRYWAIT P0, [R7+URZ], R4 ;  /* 0x00000004070075a7 */ /* 0x001064000800017f */
[----:B-1----:R-:W-:Y:S05]  /*81d0*/  @!P0 NANOSLEEP.SYNCS 0x989680 ;  /* 0x009896800000895d */ /* 0x002fea0003900000 */
[----:B------:R-:W1:Y:S02]  /*81e0*/  @!P0 SYNCS.PHASECHK.TRANS64 P0, [R7+URZ], R4 ;  /* 0x00000004070085a7 */ /* 0x000e64000800007f */
[----:B-1----:R-:W-:Y:S05]  /*81f0*/  @!P0 BRA `(.L_x_160) ;  /* 0xfffffffc00f08947 */ /* 0x002fea000383ffff */
[----:B------:R-:W-:Y:S05]  /*8200*/  BRA `(.L_x_199) ;  /* 0xffffffec00dc7947 */ /* 0x000fea000383ffff */
.L_x_161:
[----:B0-----:R0:W1:Y:S02]  /*8210*/  SYNCS.PHASECHK.TRANS64.TRYWAIT P0, [R6+URZ], R3 ;  /* 0x00000003060075a7 */ /* 0x001064000800017f */
[----:B-1----:R-:W-:Y:S05]  /*8220*/  @!P0 NANOSLEEP.SYNCS 0x989680 ;  /* 0x009896800000895d */ /* 0x002fea0003900000 */
[----:B------:R-:W1:Y:S02]  /*8230*/  @!P0 SYNCS.PHASECHK.TRANS64 P0, [R6+URZ], R3 ;  /* 0x00000003060085a7 */ /* 0x000e64000800007f */
[----:B-1----:R-:W-:Y:S05]  /*8240*/  @!P0 BRA `(.L_x_161) ;  /* 0xfffffffc00f08947 */ /* 0x002fea000383ffff */
[----:B------:R-:W-:Y:S05]  /*8250*/  BRA `(.L_x_200) ;  /* 0xffffffec00ec7947 */ /* 0x000fea000383ffff */
.L_x_162:
[----:B0-----:R0:W1:Y:S02]  /*8260*/  SYNCS.PHASECHK.TRANS64.TRYWAIT P0, [R7+URZ], R4 ;  /* 0x00000004070075a7 */ /* 0x001064000800017f */
[----:B-1----:R-:W-:Y:S05]  /*8270*/  @!P0 NANOSLEEP.SYNCS 0x989680 ;  /* 0x009896800000895d */ /* 0x002fea0003900000 */
[----:B------:R-:W1:Y:S02]  /*8280*/  @!P0 SYNCS.PHASECHK.TRANS64 P0, [R7+URZ], R4 ;  /* 0x00000004070085a7 */ /* 0x000e64000800007f */
[----:B-1----:R-:W-:Y:S05]  /*8290*/  @!P0 BRA `(.L_x_162) ;  /* 0xfffffffc00f08947 */ /* 0x002fea000383ffff */
[----:B------:R-:W-:Y:S05]  /*82a0*/  BRA `(.L_x_201) ;  /* 0xffffffec00fc7947 */ /* 0x000fea000383ffff */
.L_x_163:
[----:B0-----:R0:W1:Y:S02]  /*82b0*/  SYNCS.PHASECHK.TRANS64.TRYWAIT P0, [R6+URZ], R3 ;  /* 0x00000003060075a7 */ /* 0x001064000800017f */
[----:B-1----:R-:W-:Y:S05]  /*82c0*/  @!P0 NANOSLEEP.SYNCS 0x989680 ;  /* 0x009896800000895d */ /* 0x002fea0003900000 */
[----:B------:R-:W1:Y:S02]  /*82d0*/  @!P0 SYNCS.PHASECHK.TRANS64 P0, [R6+URZ], R3 ;  /* 0x00000003060085a7 */ /* 0x000e64000800007f */
[----:B-1----:R-:W-:Y:S05]  /*82e0*/  @!P0 BRA `(.L_x_163) ;  /* 0xfffffffc00f08947 */ /* 0x002fea000383ffff */
[----:B------:R-:W-:Y:S05]  /*82f0*/  BRA `(.L_x_202) ;  /* 0xfffffff0000c7947 */ /* 0x000fea000383ffff */
.L_x_164:
[----:B0-----:R0:W1:Y:S02]  /*8300*/  SYNCS.PHASECHK.TRANS64.TRYWAIT P0, [R7+URZ], R4 ;  /* 0x00000004070075a7 */ /* 0x001064000800017f */
[----:B-1----:R-:W-:Y:S05]  /*8310*/  @!P0 NANOSLEEP.SYNCS 0x989680 ;  /* 0x009896800000895d */ /* 0x002fea0003900000 */
[----:B------:R-:W1:Y:S02]  /*8320*/  @!P0 SYNCS.PHASECHK.TRANS64 P0, [R7+URZ], R4 ;  /* 0x00000004070085a7 */ /* 0x000e64000800007f */
[----:B-1----:R-:W-:Y:S05]  /*8330*/  @!P0 BRA `(.L_x_164) ;  /* 0xfffffffc00f08947 */ /* 0x002fea000383ffff */
[----:B------:R-:W-:Y:S05]  /*8340*/  BRA `(.L_x_203) ;  /* 0xfffffff0001c7947 */ /* 0x000fea000383ffff */
.L_x_165:
[----:B0-----:R0:W1:Y:S02]  /*8350*/  SYNCS.PHASECHK.TRANS64.TRYWAIT P0, [R6+URZ], R3 ;  /* 0x00000003060075a7 */ /* 0x001064000800017f */
[----:B-1----:R-:W-:Y:S05]  /*8360*/  @!P0 NANOSLEEP.SYNCS 0x989680 ;  /* 0x009896800000895d */ /* 0x002fea0003900000 */
[----:B------:R-:W1:Y:S02]  /*8370*/  @!P0 SYNCS.PHASECHK.TRANS64 P0, [R6+URZ], R3 ;  /* 0x00000003060085a7 */ /* 0x000e64000800007f */
[----:B-1----:R-:W-:Y:S05]  /*8380*/  @!P0 BRA `(.L_x_165) ;  /* 0xfffffffc00f08947 */ /* 0x002fea000383ffff */
[----:B------:R-:W-:Y:S05]  /*8390*/  BRA `(.L_x_204) ;  /* 0xfffffff0002c7947 */ /* 0x000fea000383ffff */
.L_x_166:
[----:B0-----:R0:W1:Y:S02]  /*83a0*/  SYNCS.PHASECHK.TRANS64.TRYWAIT P0, [R7+URZ], R4 ;  /* 0x00000004070075a7 */ /* 0x001064000800017f */
[----:B-1----:R-:W-:Y:S05]  /*83b0*/  @!P0 NANOSLEEP.SYNCS 0x989680 ;  /* 0x009896800000895d */ /* 0x002fea0003900000 */
[----:B------:R-:W1:Y:S02]  /*83c0*/  @!P0 SYNCS.PHASECHK.TRANS64 P0, [R7+URZ], R4 ;  /* 0x00000004070085a7 */ /* 0x000e64000800007f */
[----:B-1----:R-:W-:Y:S05]  /*83d0*/  @!P0 BRA `(.L_x_166) ;  /* 0xfffffffc00f08947 */ /* 0x002fea000383ffff */
[----:B------:R-:W-:Y:S05]  /*83e0*/  BRA `(.L_x_205) ;  /* 0xfffffff0003c7947 */ /* 0x000fea000383ffff */
.L_x_167:
[----:B0-----:R0:W1:Y:S02]  /*83f0*/  SYNCS.PHASECHK.TRANS64.TRYWAIT P0, [R6+URZ], R3 ;  /* 0x00000003060075a7 */ /* 0x001064000800017f */
[----:B-1----:R-:W-:Y:S05]  /*8400*/  @!P0 NANOSLEEP.SYNCS 0x989680 ;  /* 0x009896800000895d */ /* 0x002fea0003900000 */
[----:B------:R-:W1:Y:S02]  /*8410*/  @!P0 SYNCS.PHASECHK.TRANS64 P0, [R6+URZ], R3 ;  /* 0x00000003060085a7 */ /* 0x000e64000800007f */
[----:B-1----:R-:W-:Y:S05]  /*8420*/  @!P0 BRA `(.L_x_167) ;  /* 0xfffffffc00f08947 */ /* 0x002fea000383ffff */
[----:B------:R-:W-:Y:S05]  /*8430*/  BRA `(.L_x_206) ;  /* 0xfffffff0004c7947 */ /* 0x000fea000383ffff */
.L_x_168:
[----:B0-----:R0:W1:Y:S02]  /*8440*/  SYNCS.PHASECHK.TRANS64.TRYWAIT P0, [R7+URZ], R4 ;  /* 0x00000004070075a7 */ /* 0x001064000800017f */
[----:B-1----:R-:W-:Y:S05]  /*8450*/  @!P0 NANOSLEEP.SYNCS 0x989680 ;  /* 0x009896800000895d */ /* 0x002fea0003900000 */
[----:B------:R-:W1:Y:S02]  /*8460*/  @!P0 SYNCS.PHASECHK.TRANS64 P0, [R7+URZ], R4 ;  /* 0x00000004070085a7 */ /* 0x000e64000800007f */
[----:B-1----:R-:W-:Y:S05]  /*8470*/  @!P0 BRA `(.L_x_168) ;  /* 0xfffffffc00f08947 */ /* 0x002fea000383ffff */
[----:B------:R-:W-:Y:S05]  /*8480*/  BRA `(.L_x_207) ;  /* 0xfffffff0005c7947 */ /* 0x000fea000383ffff */
.L_x_169:
[----:B0-----:R0:W1:Y:S02]  /*8490*/  SYNCS.PHASECHK.TRANS64.TRYWAIT P0, [R6+URZ], R3 ;  /* 0x00000003060075a7 */ /* 0x001064000800017f */
[----:B-1----:R-:W-:Y:S05]  /*84a0*/  @!P0 NANOSLEEP.SYNCS 0x989680 ;  /* 0x009896800000895d */ /* 0x002fea0003900000 */
[----:B------:R-:W1:Y:S02]  /*84b0*/  @!P0 SYNCS.PHASECHK.TRANS64 P0, [R6+URZ], R3 ;  /* 0x00000003060085a7 */ /* 0x000e64000800007f */
[----:B-1----:R-:W-:Y:S05]  /*84c0*/  @!P0 BRA `(.L_x_169) ;  /* 0xfffffffc00f08947 */ /* 0x002fea000383ffff */
[----:B------:R-:W-:Y:S05]  /*84d0*/  BRA `(.L_x_208) ;  /* 0xfffffff0006c7947 */ /* 0x000fea000383ffff */
.L_x_170:
[----:B0-----:R0:W1:Y:S02]  /*84e0*/  SYNCS.PHASECHK.TRANS64.TRYWAIT P0, [R7+URZ], R4 ;  /* 0x00000004070075a7 */ /* 0x001064000800017f */
[----:B-1----:R-:W-:Y:S05]  /*84f0*/  @!P0 NANOSLEEP.SYNCS 0x989680 ;  /* 0x009896800000895d */ /* 0x002fea0003900000 */
[----:B------:R-:W1:Y:S02]  /*8500*/  @!P0 SYNCS.PHASECHK.TRANS64 P0, [R7+URZ], R4 ;  /* 0x00000004070085a7 */ /* 0x000e64000800007f */
[----:B-1----:R-:W-:Y:S05]  /*8510*/  @!P0 BRA `(.L_x_170) ;  /* 0xfffffffc00f08947 */ /* 0x002fea000383ffff */
[----:B------:R-:W-:Y:S05]  /*8520*/  BRA `(.L_x_209) ;  /* 0xfffffff0007c7947 */ /* 0x000fea000383ffff */
.L_x_171:
[----:B0-----:R0:W1:Y:S02]  /*8530*/  SYNCS.PHASECHK.TRANS64.TRYWAIT P0, [R6+URZ], R3 ;  /* 0x00000003060075a7 */ /* 0x001064000800017f */
[----:B-1----:R-:W-:Y:S05]  /*8540*/  @!P0 NANOSLEEP.SYNCS 0x989680 ;  /* 0x009896800000895d */ /* 0x002fea0003900000 */
[----:B------:R-:W1:Y:S02]  /*8550*/  @!P0 SYNCS.PHASECHK.TRANS64 P0, [R6+URZ], R3 ;  /* 0x00000003060085a7 */ /* 0x000e64000800007f */
[----:B-1----:R-:W-:Y:S05]  /*8560*/  @!P0 BRA `(.L_x_171) ;  /* 0xfffffffc00f08947 */ /* 0x002fea000383ffff */
[----:B------:R-:W-:Y:S05]  /*8570*/  BRA `(.L_x_210) ;  /* 0xfffffff0008c7947 */ /* 0x000fea000383ffff */
.L_x_172:
[----:B0-----:R0:W1:Y:S02]  /*8580*/  SYNCS.PHASECHK.TRANS64.TRYWAIT P0, [R7+URZ], R4 ;  /* 0x00000004070075a7 */ /* 0x001064000800017f */
[----:B-1----:R-:W-:Y:S05]  /*8590*/  @!P0 NANOSLEEP.SYNCS 0x989680 ;  /* 0x009896800000895d */ /* 0x002fea0003900000 */
[----:B------:R-:W1:Y:S02]  /*85a0*/  @!P0 SYNCS.PHASECHK.TRANS64 P0, [R7+URZ], R4 ;  /* 0x00000004070085a7 */ /* 0x000e64000800007f */
[----:B-1----:R-:W-:Y:S05]  /*85b0*/  @!P0 BRA `(.L_x_172) ;  /* 0xfffffffc00f08947 */ /* 0x002fea000383ffff */
[----:B------:R-:W-:Y:S05]  /*85c0*/  BRA `(.L_x_211) ;  /* 0xfffffff0009c7947 */ /* 0x000fea000383ffff */
.L_x_173:
[----:B0-----:R0:W1:Y:S02]  /*85d0*/  SYNCS.PHASECHK.TRANS64.TRYWAIT P0, [R6+URZ], R3 ;  /* 0x00000003060075a7 */ /* 0x001064000800017f */
[----:B-1----:R-:W-:Y:S05]  /*85e0*/  @!P0 NANOSLEEP.SYNCS 0x989680 ;  /* 0x009896800000895d */ /* 0x002fea0003900000 */
[----:B------:R-:W1:Y:S02]  /*85f0*/  @!P0 SYNCS.PHASECHK.TRANS64 P0, [R6+URZ], R3 ;  /* 0x00000003060085a7 */ /* 0x000e64000800007f */
[----:B-1----:R-:W-:Y:S05]  /*8600*/  @!P0 BRA `(.L_x_173) ;  /* 0xfffffffc00f08947 */ /* 0x002fea000383ffff */
[----:B------:R-:W-:Y:S05]  /*8610*/  BRA `(.L_x_212) ;  /* 0xfffffff000ac7947 */ /* 0x000fea000383ffff */
.L_x_174:
[----:B0-----:R0:W1:Y:S02]  /*8620*/  SYNCS.PHASECHK.TRANS64.TRYWAIT P0, [R7+URZ], R4 ;  /* 0x00000004070075a7 */ /* 0x001064000800017f */
[----:B-1----:R-:W-:Y:S05]  /*8630*/  @!P0 NANOSLEEP.SYNCS 0x989680 ;  /* 0x009896800000895d */ /* 0x002fea0003900000 */
[----:B------:R-:W1:Y:S02]  /*8640*/  @!P0 SYNCS.PHASECHK.TRANS64 P0, [R7+URZ], R4 ;  /* 0x00000004070085a7 */ /* 0x000e64000800007f */
[----:B-1----:R-:W-:Y:S05]  /*8650*/  @!P0 BRA `(.L_x_174) ;  /* 0xfffffffc00f08947 */ /* 0x002fea000383ffff */
[----:B------:R-:W-:Y:S05]  /*8660*/  BRA `(.L_x_213) ;  /* 0xfffffff000bc7947 */ /* 0x000fea000383ffff */
.L_x_175:
[----:B0-----:R0:W1:Y:S02]  /*8670*/  SYNCS.PHASECHK.TRANS64.TRYWAIT P0, [R6+URZ], R3 ;  /* 0x00000003060075a7 */ /* 0x001064000800017f */
[----:B-1----:R-:W-:Y:S05]  /*8680*/  @!P0 NANOSLEEP.SYNCS 0x989680 ;  /* 0x009896800000895d */ /* 0x002fea0003900000 */
[----:B------:R-:W1:Y:S02]  /*8690*/  @!P0 SYNCS.PHASECHK.TRANS64 P0, [R6+URZ], R3 ;  /* 0x00000003060085a7 */ /* 0x000e64000800007f */
[----:B-1----:R-:W-:Y:S05]  /*86a0*/  @!P0 BRA `(.L_x_175) ;  /* 0xfffffffc00f08947 */ /* 0x002fea000383ffff */
[----:B------:R-:W-:Y:S05]  /*86b0*/  BRA `(.L_x_214) ;  /* 0xfffffff000cc7947 */ /* 0x000fea000383ffff */
.L_x_176:
[----:B0-----:R0:W1:Y:S02]  /*86c0*/  SYNCS.PHASECHK.TRANS64.TRYWAIT P0, [R7+URZ], R4 ;  /* 0x00000004070075a7 */ /* 0x001064000800017f */
[----:B-1----:R-:W-:Y:S05]  /*86d0*/  @!P0 NANOSLEEP.SYNCS 0x989680 ;  /* 0x009896800000895d */ /* 0x002fea0003900000 */
[----:B------:R-:W1:Y:S02]  /*86e0*/  @!P0 SYNCS.PHASECHK.TRANS64 P0, [R7+URZ], R4 ;  /* 0x00000004070085a7 */ /* 0x000e64000800007f */
[----:B-1----:R-:W-:Y:S05]  /*86f0*/  @!P0 BRA `(.L_x_176) ;  /* 0xfffffffc00f08947 */ /* 0x002fea000383ffff */
[----:B------:R-:W-:Y:S05]  /*8700*/  BRA `(.L_x_215) ;  /* 0xfffffff000dc7947 */ /* 0x000fea000383ffff */
.L_x_177:
[----:B0-----:R0:W1:Y:S02]  /*8710*/  SYNCS.PHASECHK.TRANS64.TRYWAIT P0, [R6+URZ], R3 ;  /* 0x00000003060075a7 */ /* 0x001064000800017f */
[----:B-1----:R-:W-:Y:S05]  /*8720*/  @!P0 NANOSLEEP.SYNCS 0x989680 ;  /* 0x009896800000895d */ /* 0x002fea0003900000 */
[----:B------:R-:W1:Y:S02]  /*8730*/  @!P0 SYNCS.PHASECHK.TRANS64 P0, [R6+URZ], R3 ;  /* 0x00000003060085a7 */ /* 0x000e64000800007f */
[----:B-1----:R-:W-:Y:S05]  /*8740*/  @!P0 BRA `(.L_x_177) ;  /* 0xfffffffc00f08947 */ /* 0x002fea000383ffff */
[----:B------:R-:W-:Y:S05]  /*8750*/  BRA `(.L_x_216) ;  /* 0xfffffff000ec7947 */ /* 0x000fea000383ffff */
.L_x_178:
[----:B-1----:R1:W2:Y:S02]  /*8760*/  SYNCS.PHASECHK.TRANS64.TRYWAIT P0, [R7+URZ], R4 ;  /* 0x00000004070075a7 */ /* 0x0022a4000800017f */
[----:B--2---:R-:W-:Y:S05]  /*8770*/  @!P0 NANOSLEEP.SYNCS 0x989680 ;  /* 0x009896800000895d */ /* 0x004fea0003900000 */
[----:B------:R-:W2:Y:S02]  /*8780*/  @!P0 SYNCS.PHASECHK.TRANS64 P0, [R7+URZ], R4 ;  /* 0x00000004070085a7 */ /* 0x000ea4000800007f */
[----:B--2---:R-:W-:Y:S05]  /*8790*/  @!P0 BRA `(.L_x_178) ;  /* 0xfffffffc00f08947 */ /* 0x004fea000383ffff */
[----:B------:R-:W-:Y:S05]  /*87a0*/  BRA `(.L_x_217) ;  /* 0xfffffff000f47947 */ /* 0x000fea000383ffff */
.L_x_218:
[----:B------:R-:W-:-:S00]  /*87b0*/  BRA `(.L_x_218) ;  /* 0xfffffffc00fc7947 */ /* 0x000fc0000383ffff */
[----:B------:R-:W-:-:S00]  /*87c0*/  NOP ;  /* 0x0000000000007918 */ /* 0x000fc00000000000 */
        /* <DEDUP_REMOVED lines=11> */
.L_x_219:


//--------------------- .nv.global.init           --------------------------
	.section	.nv.global.init,"aw",@progbits
.nv.global.init:
	.type		$str$22,@object
	.size		$str$22,($str$23 - $str$22)
$str$22:
        /*0000*/ 	.byte	0x6b, 0x5f, 0x74, 0x69, 0x6c, 0x65, 0x5f, 0x63, 0x6f, 0x75, 0x6e, 0x74, 0x20, 0x3e, 0x3d, 0x20
        /*0010*/ 	.byte	0x31, 0x00
	.type		$str$23,@object
	.size		$str$23,(__unnamed_1 - $str$23)
$str$23:
        /*0012*/ 	.byte	0x2f, 0x74, 0x6d, 0x70, 0x2f, 0x63, 0x75, 0x74, 0x6c, 0x61, 0x73, 0x73, 0x5f, 0x73, 0x77, 0x65
        /*0022*/ 	.byte	0x65, 0x70, 0x5f, 0x73, 0x72, 0x63, 0x2f, 0x69, 0x6e, 0x63, 0x6c, 0x75, 0x64, 0x65, 0x2f, 0x63
        /*0032*/ 	.byte	0x75, 0x74, 0x6c, 0x61, 0x73, 0x73, 0x2f, 0x67, 0x65, 0x6d, 0x6d, 0x2f, 0x63, 0x6f, 0x6c, 0x6c
        /*0042*/ 	.byte	0x65, 0x63, 0x74, 0x69, 0x76, 0x65, 0x2f, 0x73, 0x6d, 0x39, 0x30, 0x5f, 0x6d, 0x6d, 0x61, 0x5f
        /*0052*/ 	.byte	0x74, 0x6d, 0x61, 0x5f, 0x67, 0x6d, 0x6d, 0x61, 0x5f, 0x73, 0x73, 0x5f, 0x77, 0x61, 0x72, 0x70
        /*0062*/ 	.byte	0x73, 0x70, 0x65, 0x63, 0x69, 0x61, 0x6c, 0x69, 0x7a, 0x65, 0x64, 0x2e, 0x68, 0x70, 0x70, 0x00
	.type		__unnamed_1,@object
	.size		__unnamed_1,(.L_0 - __unnamed_1)
__unnamed_1:
        /*0072*/ 	.byte	0x76, 0x6f, 0x69, 0x64, 0x20, 0x63, 0x75, 0x74, 0x6c, 0x61, 0x73, 0x73, 0x3a, 0x3a, 0x67, 0x65
        /* <DEDUP_REMOVED lines=180> */
        /*0bc2*/ 	.byte	0x74, 0x79, 0x5d, 0x00
.L_0:


//--------------------- .nv.shared._ZN7cutlass13device_kernelINS_4gemm6kernel13GemmUniversalIN4cute5tupleIJiiiiEEENS1_10collective13CollectiveMmaINS1_34MainloopSm90TmaGmmaWarpSpecializedILi32ENS5_IJNS4_1CILi1EEESB_SB_EEENS1_35KernelTmaWarpSpecializedCooperativeEEENS5_IJNSA_ILi128EEENSA_ILi96EEENSA_ILi16EEEEEENS_10bfloat16_tENS5_IJlSB_lEEESJ_SK_NS4_8TiledMMAINS4_8MMA_AtomIJNS4_4SM904GMMA27MMA_64x96x16_F32BF16BF16_SSILNSO_5MajorE0ELSQ_0ELNSO_7ScaleInE1ELSR_1EEEEEENS4_6LayoutINS5_IJNSA_ILi2EEESB_SB_EEENS5_IJSB_NSA_ILi0EEESX_EEEEENS5_IJNS4_10UnderscoreES10_S10_EEEEENS4_13SM90_TMA_LOADENS4_14ComposedLayoutINS4_7SwizzleILi1ELi4ELi3EEENS4_18smem_ptr_flag_bitsILi16EEENSU_INS5_IJNSA_ILi8EEESH_EEENS5_IJSH_SB_EEEEEEEvNS4_8identityES13_S1D_vS1E_EENS_8epilogue10collective6detail29Sm90TmaWarpSpecializedAdapterINS1H_15DefaultEpilogueISJ_SK_SK_NS1G_6thread17LinearCombinationISJ_Li1EffLNS1L_9ScaleType4KindE0ELNS_15FloatRoundStyleE2ESJ_EENS1_15EpilogueDefaultEEEEEvvEEEEvNT_6ParamsE --------------------------
	.section	.nv.shared._ZN7cutlass13device_kernelINS_4gemm6kernel13GemmUniversalIN4cute5tupleIJiiiiEEENS1_10collective13CollectiveMmaINS1_34MainloopSm90TmaGmmaWarpSpecializedILi32ENS5_IJNS4_1CILi1EEESB_SB_EEENS1_35KernelTmaWarpSpecializedCooperativeEEENS5_IJNSA_ILi128EEENSA_ILi96EEENSA_ILi16EEEEEENS_10bfloat16_tENS5_IJlSB_lEEESJ_SK_NS4_8TiledMMAINS4_8MMA_AtomIJNS4_4SM904GMMA27MMA_64x96x16_F32BF16BF16_SSILNSO_5MajorE0ELSQ_0ELNSO_7ScaleInE1ELSR_1EEEEEENS4_6LayoutINS5_IJNSA_ILi2EEESB_SB_EEENS5_IJSB_NSA_ILi0EEESX_EEEEENS5_IJNS4_10UnderscoreES10_S10_EEEEENS4_13SM90_TMA_LOADENS4_14ComposedLayoutINS4_7SwizzleILi1ELi4ELi3EEENS4_18smem_ptr_flag_bitsILi16EEENSU_INS5_IJNSA_ILi8EEESH_EEENS5_IJSH_SB_EEEEEEEvNS4_8identityES13_S1D_vS1E_EENS_8epilogue10collective6detail29Sm90TmaWarpSpecializedAdapterINS1H_15DefaultEpilogueISJ_SK_SK_NS1G_6thread17LinearCombinationISJ_Li1EffLNS1L_9ScaleType4KindE0ELNS_15FloatRoundStyleE2ESJ_EENS1_15EpilogueDefaultEEEEEvvEEEEvNT_6ParamsE,"aw",@nobits
	.sectionflags	@""
	.align	16
	.zero		1024


//--------------------- .nv.shared.reserved.0     --------------------------
	.section	.nv.shared.reserved.0,"aw",@nobits
	.weak		__nv_reservedSMEM_offset_0_alias
	.size		__nv_reservedSMEM_offset_0_alias, 0, 0
	.other		__nv_reservedSMEM_offset_0_alias,@"STO_CUDA_RESERVED_SHARED STV_DEFAULT"
__nv_reservedSMEM_offset_0_alias:
	.zero		0


//--------------------- .nv.global                --------------------------
	.section	.nv.global,"aw",@nobits
.nv.global:
	.type		_ZN40_INTERNAL_08cc4112_4_k_cu_baa3f387_135064cute1_E,@object
	.size		_ZN40_INTERNAL_08cc4112_4_k_cu_baa3f387_135064cute1_E,(_ZN40_INTERNAL_08cc4112_4_k_cu_baa3f387_135064cuda3std3__45__cpo6cbeginE - _ZN40_INTERNAL_08cc4112_4_k_cu_baa3f387_135064cute1_E)
_ZN40_INTERNAL_08cc4112_4_k_cu_baa3f387_135064cute1_E:
	.zero		1
	.type		_ZN40_INTERNAL_08cc4112_4_k_cu_baa3f387_135064cuda3std3__45__cpo6cbeginE,@object
	.size		_ZN40_INTERNAL_08cc4112_4_k_cu_baa3f387_135064cuda3std3__45__cpo6cbeginE,(_ZN40_INTERNAL_08cc4112_4_k_cu_baa3f387_135064cuda3std3__48in_placeE - _ZN40_INTERNAL_08cc4112_4_k_cu_baa3f387_135064cuda3std3__45__cpo6cbeginE)
_ZN40_INTERNAL_08cc4112_4_k_cu_baa3f387_135064cuda3std3__45__cpo6cbeginE:
	.zero		1
	.type		_ZN40_INTERNAL_08cc4112_4_k_cu_baa3f387_135064cuda3std3__48in_placeE,@object
	.size		_ZN40_INTERNAL_08cc4112_4_k_cu_baa3f387_135064cuda3std3__48in_placeE,(_ZN40_INTERNAL_08cc4112_4_k_cu_baa3f387_135064cuda3std6ranges3__45__cpo9iter_moveE - _ZN40_INTERNAL_08cc4112_4_k_cu_baa3f387_135064cuda3std3__48in_placeE)
_ZN40_INTERNAL_08cc4112_4_k_cu_baa3f387_135064cuda3std3__48in_placeE:
	.zero		1
	.type		_ZN40_INTERNAL_08cc4112_4_k_cu_baa3f387_135064cuda3std6ranges3__45__cpo9iter_moveE,@object
	.size		_ZN40_INTERNAL_08cc4112_4_k_cu_baa3f387_135064cuda3std6ranges3__45__cpo9iter_moveE,(_ZN40_INTERNAL_08cc4112_4_k_cu_baa3f387_135064cuda3std3__45__cpo5beginE - _ZN40_INTERNAL_08cc4112_4_k_cu_baa3f387_135064cuda3std6ranges3__45__cpo9iter_moveE)
_ZN40_INTERNAL_08cc4112_4_k_cu_baa3f387_135064cuda3std6ranges3__45__cpo9iter_moveE:
	.zero		1
	.type		_ZN40_INTERNAL_08cc4112_4_k_cu_baa3f387_135064cuda3std3__45__cpo5beginE,@object
	.size		_ZN40_INTERNAL_08cc4112_4_k_cu_baa3f387_135064cuda3std3__45__cpo5beginE,(_ZN40_INTERNAL_08cc4112_4_k_cu_baa3f387_135064cuda3std3__442_GLOBAL__N__08cc4112_4_k_cu_baa3f387_135066ignoreE - _ZN40_INTERNAL_08cc4112_4_k_cu_baa3f387_135064cuda3std3__45__cpo5beginE)
_ZN40_INTERNAL_08cc4112_4_k_cu_baa3f387_135064cuda3std3__45__cpo5beginE:
	.zero		1
	.type		_ZN40_INTERNAL_08cc4112_4_k_cu_baa3f387_135064cuda3std3__442_GLOBAL__N__08cc4112_4_k_cu_baa3f387_135066ignoreE,@object
	.size		_ZN40_INTERNAL_08cc4112_4_k_cu_baa3f387_135064cuda3std3__442_GLOBAL__N__08cc4112_4_k_cu_baa3f387_135066ignoreE,(_ZN40_INTERNAL_08cc4112_4_k_cu_baa3f387_135064cute7productE - _ZN40_INTERNAL_08cc4112_4_k_cu_baa3f387_135064cuda3std3__442_GLOBAL__N__08cc4112_4_k_cu_baa3f387_135066ignoreE)
_ZN40_INTERNAL_08cc4112_4_k_cu_baa3f387_135064cuda3std3__442_GLOBAL__N__08cc4112_4_k_cu_baa3f387_135066ignoreE:
	.zero		1
	.type		_ZN40_INTERNAL_08cc4112_4_k_cu_baa3f387_135064cute7productE,@object
	.size		_ZN40_INTERNAL_08cc4112_4_k_cu_baa3f387_135064cute7productE,(_ZN40_INTERNAL_08cc4112_4_k_cu_baa3f387_135064cuda3std3__45__cpo3endE - _ZN40_INTERNAL_08cc4112_4_k_cu_baa3f387_135064cute7productE)
_ZN40_INTERNAL_08cc4112_4_k_cu_baa3f387_135064cute7productE:
	.zero		1
	.type		_ZN40_INTERNAL_08cc4112_4_k_cu_baa3f387_135064cuda3std3__45__cpo3endE,@object
	.size		_ZN40_INTERNAL_08cc4112_4_k_cu_baa3f387_135064cuda3std3__45__cpo3endE,(_ZN40_INTERNAL_08cc4112_4_k_cu_baa3f387_135064cuda3std3__419piecewise_constructE - _ZN40_INTERNAL_08cc4112_4_k_cu_baa3f387_135064cuda3std3__45__cpo3endE)
_ZN40_INTERNAL_08cc4112_4_k_cu_baa3f387_135064cuda3std3__45__cpo3endE:
	.zero		1
	.type		_ZN40_INTERNAL_08cc4112_4_k_cu_baa3f387_135064cuda3std3__419piecewise_constructE,@object
	.size		_ZN40_INTERNAL_08cc4112_4_k_cu_baa3f387_135064cuda3std3__419piecewise_constructE,(_ZN40_INTERNAL_08cc4112_4_k_cu_baa3f387_135064cuda3std3__45__cpo4cendE - _ZN40_INTERNAL_08cc4112_4_k_cu_baa3f387_135064cuda3std3__419piecewise_constructE)
_ZN40_INTERNAL_08cc4112_4_k_cu_baa3f387_135064cuda3std3__419piecewise_constructE:
	.zero		1
	.type		_ZN40_INTERNAL_08cc4112_4_k_cu_baa3f387_135064cuda3std3__45__cpo4cendE,@object
	.size		_ZN40_INTERNAL_08cc4112_4_k_cu_baa3f387_135064cuda3std3__45__cpo4cendE,(_ZN40_INTERNAL_08cc4112_4_k_cu_baa3f387_135064cuda3std6ranges3__45__cpo4swapE - _ZN40_INTERNAL_08cc4112_4_k_cu_baa3f387_135064cuda3std3__45__cpo4cendE)
_ZN40_INTERNAL_08cc4112_4_k_cu_baa3f387_135064cuda3std3__45__cpo4cendE:
	.zero		1
	.type		_ZN40_INTERNAL_08cc4112_4_k_cu_baa3f387_135064cuda3std6ranges3__45__cpo4swapE,@object
	.size		_ZN40_INTERNAL_08cc4112_4_k_cu_baa3f387_135064cuda3std6ranges3__45__cpo4swapE,(.L_8 - _ZN40_INTERNAL_08cc4112_4_k_cu_baa3f387_135064cuda3std6ranges3__45__cpo4swapE)
_ZN40_INTERNAL_08cc4112_4_k_cu_baa3f387_135064cuda3std6ranges3__45__cpo4swapE:
	.zero		1
.L_8:


//--------------------- .nv.constant0._ZN7cutlass13device_kernelINS_4gemm6kernel13GemmUniversalIN4cute5tupleIJiiiiEEENS1_10collective13CollectiveMmaINS1_34MainloopSm90TmaGmmaWarpSpecializedILi32ENS5_IJNS4_1CILi1EEESB_SB_EEENS1_35KernelTmaWarpSpecializedCooperativeEEENS5_IJNSA_ILi128EEENSA_ILi96EEENSA_ILi16EEEEEENS_10bfloat16_tENS5_IJlSB_lEEESJ_SK_NS4_8TiledMMAINS4_8MMA_AtomIJNS4_4SM904GMMA27MMA_64x96x16_F32BF16BF16_SSILNSO_5MajorE0ELSQ_0ELNSO_7ScaleInE1ELSR_1EEEEEENS4_6LayoutINS5_IJNSA_ILi2EEESB_SB_EEENS5_IJSB_NSA_ILi0EEESX_EEEEENS5_IJNS4_10UnderscoreES10_S10_EEEEENS4_13SM90_TMA_LOADENS4_14ComposedLayoutINS4_7SwizzleILi1ELi4ELi3EEENS4_18smem_ptr_flag_bitsILi16EEENSU_INS5_IJNSA_ILi8EEESH_EEENS5_IJSH_SB_EEEEEEEvNS4_8identityES13_S1D_vS1E_EENS_8epilogue10collective6detail29Sm90TmaWarpSpecializedAdapterINS1H_15DefaultEpilogueISJ_SK_SK_NS1G_6thread17LinearCombinationISJ_Li1EffLNS1L_9ScaleType4KindE0ELNS_15FloatRoundStyleE2ESJ_EENS1_15EpilogueDefaultEEEEEvvEEEEvNT_6ParamsE --------------------------
	.section	.nv.constant0._ZN7cutlass13device_kernelINS_4gemm6kernel13GemmUniversalIN4cute5tupleIJiiiiEEENS1_10collective13CollectiveMmaINS1_34MainloopSm90TmaGmmaWarpSpecializedILi32ENS5_IJNS4_1CILi1EEESB_SB_EEENS1_35KernelTmaWarpSpecializedCooperativeEEENS5_IJNSA_ILi128EEENSA_ILi96EEENSA_ILi16EEEEEENS_10bfloat16_tENS5_IJlSB_lEEESJ_SK_NS4_8TiledMMAINS4_8MMA_AtomIJNS4_4SM904GMMA27MMA_64x96x16_F32BF16BF16_SSILNSO_5MajorE0ELSQ_0ELNSO_7ScaleInE1ELSR_1EEEEEENS4_6LayoutINS5_IJNSA_ILi2EEESB_SB_EEENS5_IJSB_NSA_ILi0EEESX_EEEEENS5_IJNS4_10UnderscoreES10_S10_EEEEENS4_13SM90_TMA_LOADENS4_14ComposedLayoutINS4_7SwizzleILi1ELi4ELi3EEENS4_18smem_ptr_flag_bitsILi16EEENSU_INS5_IJNSA_ILi8EEESH_EEENS5_IJSH_SB_EEEEEEEvNS4_8identityES13_S1D_vS1E_EENS_8epilogue10collective6detail29Sm90TmaWarpSpecializedAdapterINS1H_15DefaultEpilogueISJ_SK_SK_NS1G_6thread17LinearCombinationISJ_Li1EffLNS1L_9ScaleType4KindE0ELNS_15FloatRoundStyleE2ESJ_EENS1_15EpilogueDefaultEEEEEvvEEEEvNT_6ParamsE,"a",@progbits
	.sectionflags	@""
	.align	4
.nv.constant0._ZN7cutlass13device_kernelINS_4gemm6kernel13GemmUniversalIN4cute5tupleIJiiiiEEENS1_10collective13CollectiveMmaINS1_34MainloopSm90TmaGmmaWarpSpecializedILi32ENS5_IJNS4_1CILi1EEESB_SB_EEENS1_35KernelTmaWarpSpecializedCooperativeEEENS5_IJNSA_ILi128EEENSA_ILi96EEENSA_ILi16EEEEEENS_10bfloat16_tENS5_IJlSB_lEEESJ_SK_NS4_8TiledMMAINS4_8MMA_AtomIJNS4_4SM904GMMA27MMA_64x96x16_F32BF16BF16_SSILNSO_5MajorE0ELSQ_0ELNSO_7ScaleInE1ELSR_1EEEEEENS4_6LayoutINS5_IJNSA_ILi2EEESB_SB_EEENS5_IJSB_NSA_ILi0EEESX_EEEEENS5_IJNS4_10UnderscoreES10_S10_EEEEENS4_13SM90_TMA_LOADENS4_14ComposedLayoutINS4_7SwizzleILi1ELi4ELi3EEENS4_18smem_ptr_flag_bitsILi16EEENSU_INS5_IJNSA_ILi8EEESH_EEENS5_IJSH_SB_EEEEEEEvNS4_8identityES13_S1D_vS1E_EENS_8epilogue10collective6detail29Sm90TmaWarpSpecializedAdapterINS1H_15DefaultEpilogueISJ_SK_SK_NS1G_6thread17LinearCombinationISJ_Li1EffLNS1L_9ScaleType4KindE0ELNS_15FloatRoundStyleE2ESJ_EENS1_15EpilogueDefaultEEEEEvvEEEEvNT_6ParamsE:
	.zero		1664


//--------------------- SYMBOLS --------------------------

	.type		.nv.reservedSmem.offset0,@object
	.size		.nv.reservedSmem.offset0,0x4
	.type		__assertfail,@function
